	.target	sm_100a

	.elftype	@"ET_EXEC"


//--------------------- .note.nv.tkinfo           --------------------------
	.section	.note.nv.tkinfo,"",@"SHT_NOTE"
	.sectionflags	@"SHF_NOTE_NV_TKINFO"
	.tkinfo
        /*0018*/ 	.word	0x00000002
        /*0030*/ 	.string	""
        /*0030*/ 	.string	"ptxas"
        /*0030*/ 	.string	"Cuda compilation tools, release 13.0, V13.0.88"
        /*0030*/ 	.string	"Build cuda_13.0.r13.0/compiler.36424714_0"
        /*0030*/ 	.string	"-arch sm_100a -m 64 "



//--------------------- .note.nv.cuinfo           --------------------------
	.section	.note.nv.cuinfo,"",@"SHT_NOTE"
	.sectionflags	@"SHF_NOTE_NV_CUINFO"
        /*0018*/ 	.short	0x0002
        /*001a*/ 	.short	0x0064
        /*001c*/ 	.short	0x0082
	.zero		2


//--------------------- .nv.info                  --------------------------
	.section	.nv.info,"",@"SHT_CUDA_INFO"
	.align	4


	//----- nvinfo : EIATTR_REGCOUNT
	.align		4
        /*0000*/ 	.byte	0x04, 0x2f
        /*0002*/ 	.short	(.L_19 - .L_18)
	.align		4
.L_18:
        /*0004*/ 	.word	index@(_ZN7cutlass13device_kernelINS_4gemm6kernel13GemmUniversalIN4cute5tupleIJiiiiEEENS1_10collective13CollectiveMmaINS1_35MainloopSm100TmaUmmaWarpSpecializedILi6ELi2ELi4ENS5_IJNS4_1CILi8EEENSA_ILi1EEESC_EEEEENS5_IJNSA_ILi128EEESF_NSA_ILi64EEEEEENS_6half_tENS5_IJlSC_lEEESI_NS5_IJSC_llEEENS4_8TiledMMAINS4_8MMA_AtomIJNS4_26SM100_MMA_F16BF16_2x1SM_SSISI_SI_fLi128ELi128ELNS4_4UMMA5MajorE0ELSP_1ELNSO_7ScaleInE0ELSQ_0EEEEEENS4_6LayoutINS5_IJSC_SC_SC_EEENS5_IJNSA_ILi0EEESV_SV_EEEEENS5_IJNS4_10UnderscoreESY_SY_EEEEENS4_18SM100_TMA_2SM_LOADENS4_14ComposedLayoutINS4_7SwizzleILi3ELi4ELi3EEENS4_18smem_ptr_flag_bitsILi16EEENST_INS5_IJSB_SG_EEENS5_IJSG_SC_EEEEEEEvNS4_8identityENS4_28SM100_TMA_2SM_LOAD_MULTICASTENS12_IS14_S16_NST_INS5_IJSG_SB_EEENS5_IJSC_SG_EEEEEEEvS1B_EENS_8epilogue10collective18CollectiveEpilogueINS1I_23Sm100TmaWarpSpecializedILi4ELi2ELi16ELb1ELb0EEEJNS5_IJSG_SF_SG_EEENS5_IJNST_ISG_SC_EENST_INS5_IJNSA_ILi16EEENSA_ILi2EEEEEES1E_EEEEESI_SJ_SI_SJ_NS1I_6fusion15FusionCallbacksIS1M_NS1U_17LinearCombinationISI_fSI_fLNS_15FloatRoundStyleE2EEES1N_S1T_JEEENS4_5SM1004TMEM4LOAD26SM100_TMEM_LOAD_32dp32b16xENS4_13SM90_TMA_LOADENS12_INS13_ILi1ELi4ELi3EEES16_NST_INS5_IJSB_S1P_EEENS5_IJS1P_SC_EEEEEEENS4_39AutoVectorizingCopyWithAssumedAlignmentILi128EEENS4_14SM90_TMA_STOREES29_S2B_S2B_EEEvvEEEEvNT_6ParamsE)
        /*0008*/ 	.word	0x0000005b


	//----- nvinfo : EIATTR_FRAME_SIZE
	.align		4
.L_19:
        /*000c*/ 	.byte	0x04, 0x11
        /*000e*/ 	.short	(.L_21 - .L_20)
	.align		4
.L_20:
        /*0010*/ 	.word	index@($__internal_2_$__cuda_sm10x_tcgen05_guardrail_trap_unallocated_columns_being_dealloced)
        /*0014*/ 	.word	0x00000000


	//----- nvinfo : EIATTR_FRAME_SIZE
	.align		4
.L_21:
        /*0018*/ 	.byte	0x04, 0x11
        /*001a*/ 	.short	(.L_23 - .L_22)
	.align		4
.L_22:
        /*001c*/ 	.word	index@($__internal_1_$__cuda_sm10x_tcgen05_guardrail_trap_phase_invalid_during_alloc)
        /*0020*/ 	.word	0x00000000


	//----- nvinfo : EIATTR_FRAME_SIZE
	.align		4
.L_23:
        /*0024*/ 	.byte	0x04, 0x11
        /*0026*/ 	.short	(.L_25 - .L_24)
	.align		4
.L_24:
        /*0028*/ 	.word	index@($__internal_0_$__cuda_sm10x_tcgen05_guardrail_trap_col_being_dealloced_not_returned_by_alloc)
        /*002c*/ 	.word	0x00000000


	//----- nvinfo : EIATTR_FRAME_SIZE
	.align		4
.L_25:
        /*0030*/ 	.byte	0x04, 0x11
        /*0032*/ 	.short	(.L_27 - .L_26)
	.align		4
.L_26:
        /*0034*/ 	.word	index@(_ZN7cutlass13device_kernelINS_4gemm6kernel13GemmUniversalIN4cute5tupleIJiiiiEEENS1_10collective13CollectiveMmaINS1_35MainloopSm100TmaUmmaWarpSpecializedILi6ELi2ELi4ENS5_IJNS4_1CILi8EEENSA_ILi1EEESC_EEEEENS5_IJNSA_ILi128EEESF_NSA_ILi64EEEEEENS_6half_tENS5_IJlSC_lEEESI_NS5_IJSC_llEEENS4_8TiledMMAINS4_8MMA_AtomIJNS4_26SM100_MMA_F16BF16_2x1SM_SSISI_SI_fLi128ELi128ELNS4_4UMMA5MajorE0ELSP_1ELNSO_7ScaleInE0ELSQ_0EEEEEENS4_6LayoutINS5_IJSC_SC_SC_EEENS5_IJNSA_ILi0EEESV_SV_EEEEENS5_IJNS4_10UnderscoreESY_SY_EEEEENS4_18SM100_TMA_2SM_LOADENS4_14ComposedLayoutINS4_7SwizzleILi3ELi4ELi3EEENS4_18smem_ptr_flag_bitsILi16EEENST_INS5_IJSB_SG_EEENS5_IJSG_SC_EEEEEEEvNS4_8identityENS4_28SM100_TMA_2SM_LOAD_MULTICASTENS12_IS14_S16_NST_INS5_IJSG_SB_EEENS5_IJSC_SG_EEEEEEEvS1B_EENS_8epilogue10collective18CollectiveEpilogueINS1I_23Sm100TmaWarpSpecializedILi4ELi2ELi16ELb1ELb0EEEJNS5_IJSG_SF_SG_EEENS5_IJNST_ISG_SC_EENST_INS5_IJNSA_ILi16EEENSA_ILi2EEEEEES1E_EEEEESI_SJ_SI_SJ_NS1I_6fusion15FusionCallbacksIS1M_NS1U_17LinearCombinationISI_fSI_fLNS_15FloatRoundStyleE2EEES1N_S1T_JEEENS4_5SM1004TMEM4LOAD26SM100_TMEM_LOAD_32dp32b16xENS4_13SM90_TMA_LOADENS12_INS13_ILi1ELi4ELi3EEES16_NST_INS5_IJSB_S1P_EEENS5_IJS1P_SC_EEEEEEENS4_39AutoVectorizingCopyWithAssumedAlignmentILi128EEENS4_14SM90_TMA_STOREES29_S2B_S2B_EEEvvEEEEvNT_6ParamsE)
        /*0038*/ 	.word	0x00000000


	//----- nvinfo : EIATTR_MIN_STACK_SIZE
	.align		4
.L_27:
        /*003c*/ 	.byte	0x04, 0x12
        /*003e*/ 	.short	(.L_29 - .L_28)
	.align		4
.L_28:
        /*0040*/ 	.word	index@(_ZN7cutlass13device_kernelINS_4gemm6kernel13GemmUniversalIN4cute5tupleIJiiiiEEENS1_10collective13CollectiveMmaINS1_35MainloopSm100TmaUmmaWarpSpecializedILi6ELi2ELi4ENS5_IJNS4_1CILi8EEENSA_ILi1EEESC_EEEEENS5_IJNSA_ILi128EEESF_NSA_ILi64EEEEEENS_6half_tENS5_IJlSC_lEEESI_NS5_IJSC_llEEENS4_8TiledMMAINS4_8MMA_AtomIJNS4_26SM100_MMA_F16BF16_2x1SM_SSISI_SI_fLi128ELi128ELNS4_4UMMA5MajorE0ELSP_1ELNSO_7ScaleInE0ELSQ_0EEEEEENS4_6LayoutINS5_IJSC_SC_SC_EEENS5_IJNSA_ILi0EEESV_SV_EEEEENS5_IJNS4_10UnderscoreESY_SY_EEEEENS4_18SM100_TMA_2SM_LOADENS4_14ComposedLayoutINS4_7SwizzleILi3ELi4ELi3EEENS4_18smem_ptr_flag_bitsILi16EEENST_INS5_IJSB_SG_EEENS5_IJSG_SC_EEEEEEEvNS4_8identityENS4_28SM100_TMA_2SM_LOAD_MULTICASTENS12_IS14_S16_NST_INS5_IJSG_SB_EEENS5_IJSC_SG_EEEEEEEvS1B_EENS_8epilogue10collective18CollectiveEpilogueINS1I_23Sm100TmaWarpSpecializedILi4ELi2ELi16ELb1ELb0EEEJNS5_IJSG_SF_SG_EEENS5_IJNST_ISG_SC_EENST_INS5_IJNSA_ILi16EEENSA_ILi2EEEEEES1E_EEEEESI_SJ_SI_SJ_NS1I_6fusion15FusionCallbacksIS1M_NS1U_17LinearCombinationISI_fSI_fLNS_15FloatRoundStyleE2EEES1N_S1T_JEEENS4_5SM1004TMEM4LOAD26SM100_TMEM_LOAD_32dp32b16xENS4_13SM90_TMA_LOADENS12_INS13_ILi1ELi4ELi3EEES16_NST_INS5_IJSB_S1P_EEENS5_IJS1P_SC_EEEEEEENS4_39AutoVectorizingCopyWithAssumedAlignmentILi128EEENS4_14SM90_TMA_STOREES29_S2B_S2B_EEEvvEEEEvNT_6ParamsE)
        /*0044*/ 	.word	0x00000000
.L_29:


//--------------------- .nv.compat                --------------------------
	.section	.nv.compat,"",@"SHT_CUDA_COMPAT_INFO"
	.align	4
        /*0000*/ 	.byte	0x02, 0x09, 0x01, 0x00, 0x02, 0x02, 0x02, 0x00, 0x02, 0x05, 0x05, 0x00, 0x03, 0x07, 0x01, 0x01
        /*0010*/ 	.byte	0x02, 0x03, 0x01, 0x00, 0x02, 0x06, 0x01, 0x00, 0x04, 0x0b, 0x08, 0x00, 0x09, 0x00, 0x00, 0x00
        /*0020*/ 	.byte	0x00, 0x00, 0x00, 0x00


//--------------------- .nv.info._ZN7cutlass13device_kernelINS_4gemm6kernel13GemmUniversalIN4cute5tupleIJiiiiEEENS1_10collective13CollectiveMmaINS1_35MainloopSm100TmaUmmaWarpSpecializedILi6ELi2ELi4ENS5_IJNS4_1CILi8EEENSA_ILi1EEESC_EEEEENS5_IJNSA_ILi128EEESF_NSA_ILi64EEEEEENS_6half_tENS5_IJlSC_lEEESI_NS5_IJSC_llEEENS4_8TiledMMAINS4_8MMA_AtomIJNS4_26SM100_MMA_F16BF16_2x1SM_SSISI_SI_fLi128ELi128ELNS4_4UMMA5MajorE0ELSP_1ELNSO_7ScaleInE0ELSQ_0EEEEEENS4_6LayoutINS5_IJSC_SC_SC_EEENS5_IJNSA_ILi0EEESV_SV_EEEEENS5_IJNS4_10UnderscoreESY_SY_EEEEENS4_18SM100_TMA_2SM_LOADENS4_14ComposedLayoutINS4_7SwizzleILi3ELi4ELi3EEENS4_18smem_ptr_flag_bitsILi16EEENST_INS5_IJSB_SG_EEENS5_IJSG_SC_EEEEEEEvNS4_8identityENS4_28SM100_TMA_2SM_LOAD_MULTICASTENS12_IS14_S16_NST_INS5_IJSG_SB_EEENS5_IJSC_SG_EEEEEEEvS1B_EENS_8epilogue10collective18CollectiveEpilogueINS1I_23Sm100TmaWarpSpecializedILi4ELi2ELi16ELb1ELb0EEEJNS5_IJSG_SF_SG_EEENS5_IJNST_ISG_SC_EENST_INS5_IJNSA_ILi16EEENSA_ILi2EEEEEES1E_EEEEESI_SJ_SI_SJ_NS1I_6fusion15FusionCallbacksIS1M_NS1U_17LinearCombinationISI_fSI_fLNS_15FloatRoundStyleE2EEES1N_S1T_JEEENS4_5SM1004TMEM4LOAD26SM100_TMEM_LOAD_32dp32b16xENS4_13SM90_TMA_LOADENS12_INS13_ILi1ELi4ELi3EEES16_NST_INS5_IJSB_S1P_EEENS5_IJS1P_SC_EEEEEEENS4_39AutoVectorizingCopyWithAssumedAlignmentILi128EEENS4_14SM90_TMA_STOREES29_S2B_S2B_EEEvvEEEEvNT_6ParamsE --------------------------
	.section	.nv.info._ZN7cutlass13device_kernelINS_4gemm6kernel13GemmUniversalIN4cute5tupleIJiiiiEEENS1_10collective13CollectiveMmaINS1_35MainloopSm100TmaUmmaWarpSpecializedILi6ELi2ELi4ENS5_IJNS4_1CILi8EEENSA_ILi1EEESC_EEEEENS5_IJNSA_ILi128EEESF_NSA_ILi64EEEEEENS_6half_tENS5_IJlSC_lEEESI_NS5_IJSC_llEEENS4_8TiledMMAINS4_8MMA_AtomIJNS4_26SM100_MMA_F16BF16_2x1SM_SSISI_SI_fLi128ELi128ELNS4_4UMMA5MajorE0ELSP_1ELNSO_7ScaleInE0ELSQ_0EEEEEENS4_6LayoutINS5_IJSC_SC_SC_EEENS5_IJNSA_ILi0EEESV_SV_EEEEENS5_IJNS4_10UnderscoreESY_SY_EEEEENS4_18SM100_TMA_2SM_LOADENS4_14ComposedLayoutINS4_7SwizzleILi3ELi4ELi3EEENS4_18smem_ptr_flag_bitsILi16EEENST_INS5_IJSB_SG_EEENS5_IJSG_SC_EEEEEEEvNS4_8identityENS4_28SM100_TMA_2SM_LOAD_MULTICASTENS12_IS14_S16_NST_INS5_IJSG_SB_EEENS5_IJSC_SG_EEEEEEEvS1B_EENS_8epilogue10collective18CollectiveEpilogueINS1I_23Sm100TmaWarpSpecializedILi4ELi2ELi16ELb1ELb0EEEJNS5_IJSG_SF_SG_EEENS5_IJNST_ISG_SC_EENST_INS5_IJNSA_ILi16EEENSA_ILi2EEEEEES1E_EEEEESI_SJ_SI_SJ_NS1I_6fusion15FusionCallbacksIS1M_NS1U_17LinearCombinationISI_fSI_fLNS_15FloatRoundStyleE2EEES1N_S1T_JEEENS4_5SM1004TMEM4LOAD26SM100_TMEM_LOAD_32dp32b16xENS4_13SM90_TMA_LOADENS12_INS13_ILi1ELi4ELi3EEES16_NST_INS5_IJSB_S1P_EEENS5_IJS1P_SC_EEEEEEENS4_39AutoVectorizingCopyWithAssumedAlignmentILi128EEENS4_14SM90_TMA_STOREES29_S2B_S2B_EEEvvEEEEvNT_6ParamsE,"",@"SHT_CUDA_INFO"
	.sectionflags	@""
	.align	4


	//----- nvinfo : EIATTR_CUDA_API_VERSION
	.align		4
        /*0000*/ 	.byte	0x04, 0x37
        /*0002*/ 	.short	(.L_31 - .L_30)
.L_30:
        /*0004*/ 	.word	0x00000082


	//----- nvinfo : EIATTR_KPARAM_INFO
	.align		4
.L_31:
        /*0008*/ 	.byte	0x04, 0x17
        /*000a*/ 	.short	(.L_33 - .L_32)
.L_32:
        /*000c*/ 	.word	0x00000000
        /*0010*/ 	.short	0x0000
        /*0012*/ 	.short	0x0000
        /*0014*/ 	.byte	0x00, 0xf0, 0x01, 0x20


	//----- nvinfo : EIATTR_AT_ENTRY_FRAGMENTS
	.align		4
.L_33:
        /*0018*/ 	.byte	0x04, 0x4f
        /*001a*/ 	.short	(.L_35 - .L_34)


	//   ....[0]....
.L_34:
        /*001c*/ 	.word	0x00000007


	//----- nvinfo : EIATTR_RESERVED_SMEM_USED
	.align		4
.L_35:
        /*0020*/ 	.byte	0x01, 0x41
	.zero		2


	//----- nvinfo : EIATTR_SPARSE_MMA_MASK
	.align		4
        /*0024*/ 	.byte	0x03, 0x50
        /*0026*/ 	.short	0x0000


	//----- nvinfo : EIATTR_TCGEN05_2CTA_USED
	.align		4
        /*0028*/ 	.byte	0x01, 0x52
	.zero		2


	//----- nvinfo : EIATTR_MAXREG_COUNT
	.align		4
        /*002c*/ 	.byte	0x03, 0x1b
        /*002e*/ 	.short	0x00ff


	//----- nvinfo : EIATTR_NUM_BARRIERS
	.align		4
        /*0030*/ 	.byte	0x02, 0x4c
        /*0032*/ 	.byte	0x07
	.zero		1


	//----- nvinfo : EIATTR_EXTERNS
	.align		4
        /*0034*/ 	.byte	0x04, 0x0f
        /*0036*/ 	.short	(.L_37 - .L_36)


	//   ....[0]....
	.align		4
.L_36:
        /*0038*/ 	.word	index@(__assertfail)


	//----- nvinfo : EIATTR_MERCURY_ISA_VERSION
	.align		4
.L_37:
        /*003c*/ 	.byte	0x03, 0x5f
        /*003e*/ 	.short	0x0101


	//----- nvinfo : EIATTR_INT_WARP_WIDE_INSTR_OFFSETS
	.align		4
        /*0040*/ 	.byte	0x04, 0x31
        /*0042*/ 	.short	(.L_39 - .L_38)


	//   ....[0]....
.L_38:
        /*0044*/ 	.word	0x00000d90


	//   ....[1]....
        /*0048*/ 	.word	0x00000e30


	//   ....[2]....
        /*004c*/ 	.word	0x00002340


	//   ....[3]....
        /*0050*/ 	.word	0x00004330


	//   ....[4]....
        /*0054*/ 	.word	0x00004350


	//   ....[5]....
        /*0058*/ 	.word	0x00004380


	//   ....[6]....
        /*005c*/ 	.word	0x00004cc0


	//   ....[7]....
        /*0060*/ 	.word	0x00004ce0


	//   ....[8]....
        /*0064*/ 	.word	0x00004dd0


	//   ....[9]....
        /*0068*/ 	.word	0x00004e90


	//   ....[10]....
        /*006c*/ 	.word	0x00004eb0


	//   ....[11]....
        /*0070*/ 	.word	0x00004fa0


	//   ....[12]....
        /*0074*/ 	.word	0x00005070


	//   ....[13]....
        /*0078*/ 	.word	0x00005090


	//   ....[14]....
        /*007c*/ 	.word	0x000051c0


	//   ....[15]....
        /*0080*/ 	.word	0x00005340


	//   ....[16]....
        /*0084*/ 	.word	0x00005350


	//   ....[17]....
        /*0088*/ 	.word	0x000054e0


	//----- nvinfo : EIATTR_COOP_GROUP_MASK_REGIDS
	.align		4
.L_39:
        /*008c*/ 	.byte	0x04, 0x29
        /*008e*/ 	.short	(.L_41 - .L_40)


	//   ....[0]....
.L_40:
        /*0090*/ 	.word	0xffffffff


	//   ....[1]....
        /*0094*/ 	.word	0xffffffff


	//   ....[2]....
        /*0098*/ 	.word	0xffffffff


	//   ....[3]....
        /*009c*/ 	.word	0xffffffff


	//   ....[4]....
        /*00a0*/ 	.word	0xffffffff


	//   ....[5]....
        /*00a4*/ 	.word	0xffffffff


	//   ....[6]....
        /*00a8*/ 	.word	0xffffffff


	//   ....[7]....
        /*00ac*/ 	.word	0xffffffff


	//   ....[8]....
        /*00b0*/ 	.word	0xffffffff


	//   ....[9]....
        /*00b4*/ 	.word	0xffffffff


	//   ....[10]....
        /*00b8*/ 	.word	0xffffffff


	//   ....[11]....
        /*00bc*/ 	.word	0xffffffff


	//   ....[12]....
        /*00c0*/ 	.word	0xffffffff


	//   ....[13]....
        /*00c4*/ 	.word	0xffffffff


	//----- nvinfo : EIATTR_COOP_GROUP_INSTR_OFFSETS
	.align		4
.L_41:
        /*00c8*/ 	.byte	0x04, 0x28
        /*00ca*/ 	.short	(.L_43 - .L_42)


	//   ....[0]....
.L_42:
        /*00cc*/ 	.word	0x000000c0


	//   ....[1]....
        /*00d0*/ 	.word	0x00000500


	//   ....[2]....
        /*00d4*/ 	.word	0x00000700


	//   ....[3]....
        /*00d8*/ 	.word	0x00000890


	//   ....[4]....
        /*00dc*/ 	.word	0x00000980


	//   ....[5]....
        /*00e0*/ 	.word	0x00000ae0


	//   ....[6]....
        /*00e4*/ 	.word	0x00000c70


	//   ....[7]....
        /*00e8*/ 	.word	0x00000eb0


	//   ....[8]....
        /*00ec*/ 	.word	0x00002220


	//   ....[9]....
        /*00f0*/ 	.word	0x00003120


	//   ....[10]....
        /*00f4*/ 	.word	0x000035f0


	//   ....[11]....
        /*00f8*/ 	.word	0x00003620


	//   ....[12]....
        /*00fc*/ 	.word	0x00004230


	//   ....[13]....
        /*0100*/ 	.word	0x00004440


	//----- nvinfo : EIATTR_VRC_CTA_INIT_COUNT
	.align		4
.L_43:
        /*0104*/ 	.byte	0x02, 0x4a
        /*0106*/ 	.byte	0x80
	.zero		1


	//----- nvinfo : EIATTR_SYSCALL_OFFSETS
	.align		4
        /*0108*/ 	.byte	0x04, 0x46
        /*010a*/ 	.short	(.L_45 - .L_44)


	//   ....[0]....
.L_44:
        /*010c*/ 	.word	0x00005fa0


	//   ....[1]....
        /*0110*/ 	.word	0x00006090


	//   ....[2]....
        /*0114*/ 	.word	0x000067d0


	//   ....[3]....
        /*0118*/ 	.word	0x000070f0


	//   ....[4]....
        /*011c*/ 	.word	0x000079b0


	//   ....[5]....
        /*0120*/ 	.word	0x00008270


	//----- nvinfo : EIATTR_MBARRIER_INSTR_OFFSETS
	.align		4
.L_45:
        /*0124*/ 	.byte	0x04, 0x39
        /*0126*/ 	.short	(.L_47 - .L_46)


	//   ....[0]....
.L_46:
        /*0128*/ 	.word	0x00000630
        /*012c*/ 	.word	0x000000ff
        /*0130*/ 	.word	0x00000000
        /*0134*/ 	.short	0x0100
        /*0136*/ 	.byte	0x07
	.zero		1


	//   ....[1]....
        /*0138*/ 	.word	0x00000640
        /*013c*/ 	.word	0x000000ff
        /*0140*/ 	.word	0x00000030
        /*0144*/ 	.short	0x0100
        /*0146*/ 	.byte	0x07
	.zero		1


	//   ....[2]....
        /*0148*/ 	.word	0x00000650
        /*014c*/ 	.word	0x000000ff
        /*0150*/ 	.word	0x00000008
        /*0154*/ 	.short	0x0100
        /*0156*/ 	.byte	0x07
	.zero		1


	//   ....[3]....
        /*0158*/ 	.word	0x00000660
        /*015c*/ 	.word	0x000000ff
        /*0160*/ 	.word	0x00000038
        /*0164*/ 	.short	0x0100
        /*0166*/ 	.byte	0x07
	.zero		1


	//   ....[4]....
        /*0168*/ 	.word	0x00000670
        /*016c*/ 	.word	0x000000ff
        /*0170*/ 	.word	0x00000010
        /*0174*/ 	.short	0x0100
        /*0176*/ 	.byte	0x07
	.zero		1


	//   ....[5]....
        /*0178*/ 	.word	0x00000680
        /*017c*/ 	.word	0x000000ff
        /*0180*/ 	.word	0x00000040
        /*0184*/ 	.short	0x0100
        /*0186*/ 	.byte	0x07
	.zero		1


	//   ....[6]....
        /*0188*/ 	.word	0x00000690
        /*018c*/ 	.word	0x000000ff
        /*0190*/ 	.word	0x00000018
        /*0194*/ 	.short	0x0100
        /*0196*/ 	.byte	0x07
	.zero		1


	//   ....[7]....
        /*0198*/ 	.word	0x000006a0
        /*019c*/ 	.word	0x000000ff
        /*01a0*/ 	.word	0x00000048
        /*01a4*/ 	.short	0x0100
        /*01a6*/ 	.byte	0x07
	.zero		1


	//   ....[8]....
        /*01a8*/ 	.word	0x000006b0
        /*01ac*/ 	.word	0x000000ff
        /*01b0*/ 	.word	0x00000020
        /*01b4*/ 	.short	0x0100
        /*01b6*/ 	.byte	0x07
	.zero		1


	//   ....[9]....
        /*01b8*/ 	.word	0x000006c0
        /*01bc*/ 	.word	0x000000ff
        /*01c0*/ 	.word	0x00000050
        /*01c4*/ 	.short	0x0100
        /*01c6*/ 	.byte	0x07
	.zero		1


	//   ....[10]....
        /*01c8*/ 	.word	0x000006d0
        /*01cc*/ 	.word	0x000000ff
        /*01d0*/ 	.word	0x00000028
        /*01d4*/ 	.short	0x0100
        /*01d6*/ 	.byte	0x07
	.zero		1


	//   ....[11]....
        /*01d8*/ 	.word	0x000006e0
        /*01dc*/ 	.word	0x000000ff
        /*01e0*/ 	.word	0x00000058
        /*01e4*/ 	.short	0x0100
        /*01e6*/ 	.byte	0x07
	.zero		1


	//   ....[12]....
        /*01e8*/ 	.word	0x00000800
        /*01ec*/ 	.word	0x000000ff
        /*01f0*/ 	.word	0x00000060
        /*01f4*/ 	.short	0x0100
        /*01f6*/ 	.byte	0x07
	.zero		1


	//   ....[13]....
        /*01f8*/ 	.word	0x00000810
        /*01fc*/ 	.word	0x000000ff
        /*0200*/ 	.word	0x00000080
        /*0204*/ 	.short	0x0100
        /*0206*/ 	.byte	0x07
	.zero		1


	//   ....[14]....
        /*0208*/ 	.word	0x00000820
        /*020c*/ 	.word	0x000000ff
        /*0210*/ 	.word	0x00000068
        /*0214*/ 	.short	0x0100
        /*0216*/ 	.byte	0x07
	.zero		1


	//   ....[15]....
        /*0218*/ 	.word	0x00000830
        /*021c*/ 	.word	0x000000ff
        /*0220*/ 	.word	0x00000088
        /*0224*/ 	.short	0x0100
        /*0226*/ 	.byte	0x07
	.zero		1


	//   ....[16]....
        /*0228*/ 	.word	0x00000840
        /*022c*/ 	.word	0x000000ff
        /*0230*/ 	.word	0x00000070
        /*0234*/ 	.short	0x0100
        /*0236*/ 	.byte	0x07
	.zero		1


	//   ....[17]....
        /*0238*/ 	.word	0x00000850
        /*023c*/ 	.word	0x000000ff
        /*0240*/ 	.word	0x00000090
        /*0244*/ 	.short	0x0100
        /*0246*/ 	.byte	0x07
	.zero		1


	//   ....[18]....
        /*0248*/ 	.word	0x00000860
        /*024c*/ 	.word	0x000000ff
        /*0250*/ 	.word	0x00000078
        /*0254*/ 	.short	0x0100
        /*0256*/ 	.byte	0x07
	.zero		1


	//   ....[19]....
        /*0258*/ 	.word	0x00000870
        /*025c*/ 	.word	0x000000ff
        /*0260*/ 	.word	0x00000098
        /*0264*/ 	.short	0x0100
        /*0266*/ 	.byte	0x07
	.zero		1


	//   ....[20]....
        /*0268*/ 	.word	0x00000950
        /*026c*/ 	.word	0x000000ff
        /*0270*/ 	.word	0x000000a0
        /*0274*/ 	.short	0x0100
        /*0276*/ 	.byte	0x05
	.zero		1


	//   ....[21]....
        /*0278*/ 	.word	0x00000960
        /*027c*/ 	.word	0x000000ff
        /*0280*/ 	.word	0x000000a8
        /*0284*/ 	.short	0x0100
        /*0286*/ 	.byte	0x05
	.zero		1


	//   ....[22]....
        /*0288*/ 	.word	0x00000a90
        /*028c*/ 	.word	0x000000ff
        /*0290*/ 	.word	0x000000b0
        /*0294*/ 	.short	0x0100
        /*0296*/ 	.byte	0x05
	.zero		1


	//   ....[23]....
        /*0298*/ 	.word	0x00000aa0
        /*029c*/ 	.word	0x000000ff
        /*02a0*/ 	.word	0x000000c0
        /*02a4*/ 	.short	0x0100
        /*02a6*/ 	.byte	0x05
	.zero		1


	//   ....[24]....
        /*02a8*/ 	.word	0x00000ab0
        /*02ac*/ 	.word	0x000000ff
        /*02b0*/ 	.word	0x000000b8
        /*02b4*/ 	.short	0x0100
        /*02b6*/ 	.byte	0x05
	.zero		1


	//   ....[25]....
        /*02b8*/ 	.word	0x00000ac0
        /*02bc*/ 	.word	0x000000ff
        /*02c0*/ 	.word	0x000000c8
        /*02c4*/ 	.short	0x0100
        /*02c6*/ 	.byte	0x05
	.zero		1


	//   ....[26]....
        /*02c8*/ 	.word	0x00000be0
        /*02cc*/ 	.word	0x000000ff
        /*02d0*/ 	.word	0x000000d0
        /*02d4*/ 	.short	0x0100
        /*02d6*/ 	.byte	0x07
	.zero		1


	//   ....[27]....
        /*02d8*/ 	.word	0x00000bf0
        /*02dc*/ 	.word	0x000000ff
        /*02e0*/ 	.word	0x000000f0
        /*02e4*/ 	.short	0x0100
        /*02e6*/ 	.byte	0x07
	.zero		1


	//   ....[28]....
        /*02e8*/ 	.word	0x00000c00
        /*02ec*/ 	.word	0x000000ff
        /*02f0*/ 	.word	0x000000d8
        /*02f4*/ 	.short	0x0100
        /*02f6*/ 	.byte	0x07
	.zero		1


	//   ....[29]....
        /*02f8*/ 	.word	0x00000c10
        /*02fc*/ 	.word	0x000000ff
        /*0300*/ 	.word	0x000000f8
        /*0304*/ 	.short	0x0100
        /*0306*/ 	.byte	0x07
	.zero		1


	//   ....[30]....
        /*0308*/ 	.word	0x00000c20
        /*030c*/ 	.word	0x000000ff
        /*0310*/ 	.word	0x000000e0
        /*0314*/ 	.short	0x0100
        /*0316*/ 	.byte	0x07
	.zero		1


	//   ....[31]....
        /*0318*/ 	.word	0x00000c30
        /*031c*/ 	.word	0x000000ff
        /*0320*/ 	.word	0x00000100
        /*0324*/ 	.short	0x0100
        /*0326*/ 	.byte	0x07
	.zero		1


	//   ....[32]....
        /*0328*/ 	.word	0x00000c40
        /*032c*/ 	.word	0x000000ff
        /*0330*/ 	.word	0x000000e8
        /*0334*/ 	.short	0x0100
        /*0336*/ 	.byte	0x07
	.zero		1


	//   ....[33]....
        /*0338*/ 	.word	0x00000c50
        /*033c*/ 	.word	0x000000ff
        /*0340*/ 	.word	0x00000108
        /*0344*/ 	.short	0x0100
        /*0346*/ 	.byte	0x07
	.zero		1


	//   ....[34]....
        /*0348*/ 	.word	0x00000d40
        /*034c*/ 	.word	0x000000ff
        /*0350*/ 	.word	0x00000110
        /*0354*/ 	.short	0x0100
        /*0356*/ 	.byte	0x05
	.zero		1


	//   ....[35]....
        /*0358*/ 	.word	0x00000d50
        /*035c*/ 	.word	0x000000ff
        /*0360*/ 	.word	0x00000120
        /*0364*/ 	.short	0x0100
        /*0366*/ 	.byte	0x05
	.zero		1


	//   ....[36]....
        /*0368*/ 	.word	0x00000d60
        /*036c*/ 	.word	0x000000ff
        /*0370*/ 	.word	0x00000118
        /*0374*/ 	.short	0x0100
        /*0376*/ 	.byte	0x05
	.zero		1


	//   ....[37]....
        /*0378*/ 	.word	0x00000d70
        /*037c*/ 	.word	0x000000ff
        /*0380*/ 	.word	0x00000128
        /*0384*/ 	.short	0x0100
        /*0386*/ 	.byte	0x05
	.zero		1


	//   ....[38]....
        /*0388*/ 	.word	0x00000e70
        /*038c*/ 	.word	0x000000ff
        /*0390*/ 	.word	0x00000130
        /*0394*/ 	.short	0x0100
        /*0396*/ 	.byte	0x04
	.zero		1


	//   ....[39]....
        /*0398*/ 	.word	0x000019e0
        /*039c*/ 	.word	0x00000003
        /*03a0*/ 	.word	0x00000120
        /*03a4*/ 	.short	0x010a
        /*03a6*/ 	.byte	0xff
	.zero		1


	//   ....[40]....
        /*03a8*/ 	.word	0x00001a10
        /*03ac*/ 	.word	0x00000003
        /*03b0*/ 	.word	0x00000110
        /*03b4*/ 	.short	0x0101
        /*03b6*/ 	.byte	0xff
	.zero		1


	//   ....[41]....
        /*03b8*/ 	.word	0x00001b10
        /*03bc*/ 	.word	0x000000ff
        /*03c0*/ 	.word	0x00000030
        /*03c4*/ 	.short	0x010a
        /*03c6*/ 	.byte	0x08
	.zero		1


	//   ....[42]....
        /*03c8*/ 	.word	0x00001be0
        /*03cc*/ 	.word	0x000000ff
        /*03d0*/ 	.word	0x00000030
        /*03d4*/ 	.short	0x010a
        /*03d6*/ 	.byte	0x21
	.zero		1


	//   ....[43]....
        /*03d8*/ 	.word	0x00001d90
        /*03dc*/ 	.word	0x000000ff
        /*03e0*/ 	.word	0x00000030
        /*03e4*/ 	.short	0x010a
        /*03e6*/ 	.byte	0x08
	.zero		1


	//   ....[44]....
        /*03e8*/ 	.word	0x00001eb0
        /*03ec*/ 	.word	0x000000ff
        /*03f0*/ 	.word	0x000000a8
        /*03f4*/ 	.short	0x0101
        /*03f6*/ 	.byte	0x06
	.zero		1


	//   ....[45]....
        /*03f8*/ 	.word	0x00001ed0
        /*03fc*/ 	.word	0x000000ff
        /*0400*/ 	.word	0x00000030
        /*0404*/ 	.short	0x010a
        /*0406*/ 	.byte	0x08
	.zero		1


	//   ....[46]....
        /*0408*/ 	.word	0x00001f50
        /*040c*/ 	.word	0x000000ff
        /*0410*/ 	.word	0x00000030
        /*0414*/ 	.short	0x010a
        /*0416*/ 	.byte	0x11
	.zero		1


	//   ....[47]....
        /*0418*/ 	.word	0x000020e0
        /*041c*/ 	.word	0x000000ff
        /*0420*/ 	.word	0x00000030
        /*0424*/ 	.short	0x010a
        /*0426*/ 	.byte	0x08
	.zero		1


	//   ....[48]....
        /*0428*/ 	.word	0x00002250
        /*042c*/ 	.word	0x00000002
        /*0430*/ 	.word	0x000000b0
        /*0434*/ 	.short	0x010a
        /*0436*/ 	.byte	0xff
	.zero		1


	//   ....[49]....
        /*0438*/ 	.word	0x00002310
        /*043c*/ 	.word	0x00000002
        /*0440*/ 	.word	0x00000000
        /*0444*/ 	.short	0x0101
        /*0446*/ 	.byte	0xff
	.zero		1


	//   ....[50]....
        /*0448*/ 	.word	0x00002870
        /*044c*/ 	.word	0x000000ff
        /*0450*/ 	.word	0x00000000
        /*0454*/ 	.short	0x010a
        /*0456*/ 	.byte	0x04
	.zero		1


	//   ....[51]....
        /*0458*/ 	.word	0x00002900
        /*045c*/ 	.word	0x000000ff
        /*0460*/ 	.word	0x00000000
        /*0464*/ 	.short	0x010a
        /*0466*/ 	.byte	0x04
	.zero		1


	//   ....[52]....
        /*0468*/ 	.word	0x00002990
        /*046c*/ 	.word	0x000000ff
        /*0470*/ 	.word	0x00000000
        /*0474*/ 	.short	0x010a
        /*0476*/ 	.byte	0x04
	.zero		1


	//   ....[53]....
        /*0478*/ 	.word	0x00002a20
        /*047c*/ 	.word	0x000000ff
        /*0480*/ 	.word	0x00000000
        /*0484*/ 	.short	0x010a
        /*0486*/ 	.byte	0x04
	.zero		1


	//   ....[54]....
        /*0488*/ 	.word	0x00002ab0
        /*048c*/ 	.word	0x000000ff
        /*0490*/ 	.word	0x00000000
        /*0494*/ 	.short	0x010a
        /*0496*/ 	.byte	0x04
	.zero		1


	//   ....[55]....
        /*0498*/ 	.word	0x00002b50
        /*049c*/ 	.word	0x00000000
        /*04a0*/ 	.word	0x00000000
        /*04a4*/ 	.short	0x010a
        /*04a6*/ 	.byte	0xff
	.zero		1


	//   ....[56]....
        /*04a8*/ 	.word	0x00002c80
        /*04ac*/ 	.word	0x00000000
        /*04b0*/ 	.word	0x00000110
        /*04b4*/ 	.short	0x010a
        /*04b6*/ 	.byte	0xff
	.zero		1


	//   ....[57]....
        /*04b8*/ 	.word	0x00002cf0
        /*04bc*/ 	.word	0x00000004
        /*04c0*/ 	.word	0x00000000
        /*04c4*/ 	.short	0x0101
        /*04c6*/ 	.byte	0xff
	.zero		1


	//   ....[58]....
        /*04c8*/ 	.word	0x00002d10
        /*04cc*/ 	.word	0x000000ff
        /*04d0*/ 	.word	0x000000c0
        /*04d4*/ 	.short	0x010a
        /*04d6*/ 	.byte	0x05
	.zero		1


	//   ....[59]....
        /*04d8*/ 	.word	0x00002e30
        /*04dc*/ 	.word	0x00000000
        /*04e0*/ 	.word	0x000000b0
        /*04e4*/ 	.short	0x010a
        /*04e6*/ 	.byte	0xff
	.zero		1


	//   ....[60]....
        /*04e8*/ 	.word	0x00002f30
        /*04ec*/ 	.word	0x00000000
        /*04f0*/ 	.word	0x00000000
        /*04f4*/ 	.short	0x0101
        /*04f6*/ 	.byte	0xff
	.zero		1


	//   ....[61]....
        /*04f8*/ 	.word	0x00002fc0
        /*04fc*/ 	.word	0x000000ff
        /*0500*/ 	.word	0x000000c0
        /*0504*/ 	.short	0x0106
        /*0506*/ 	.byte	0x05
	.zero		1


	//   ....[62]....
        /*0508*/ 	.word	0x00002fe0
        /*050c*/ 	.word	0x000000ff
        /*0510*/ 	.word	0x000000c0
        /*0514*/ 	.short	0x010a
        /*0516*/ 	.byte	0x05
	.zero		1


	//   ....[63]....
        /*0518*/ 	.word	0x00003070
        /*051c*/ 	.word	0x000000ff
        /*0520*/ 	.word	0x000000c0
        /*0524*/ 	.short	0x0106
        /*0526*/ 	.byte	0x04
	.zero		1


	//   ....[64]....
        /*0528*/ 	.word	0x000030b0
        /*052c*/ 	.word	0x00000000
        /*0530*/ 	.word	0x000000c0
        /*0534*/ 	.short	0x010a
        /*0536*/ 	.byte	0xff
	.zero		1


	//   ....[65]....
        /*0538*/ 	.word	0x000032f0
        /*053c*/ 	.word	0x000000ff
        /*0540*/ 	.word	0x00000008
        /*0544*/ 	.short	0x010a
        /*0546*/ 	.byte	0x04
	.zero		1


	//   ....[66]....
        /*0548*/ 	.word	0x00003310
        /*054c*/ 	.word	0x000000ff
        /*0550*/ 	.word	0x00000008
        /*0554*/ 	.short	0x010a
        /*0556*/ 	.byte	0x04
	.zero		1


	//   ....[67]....
        /*0558*/ 	.word	0x000034a0
        /*055c*/ 	.word	0x000000ff
        /*0560*/ 	.word	0x00000008
        /*0564*/ 	.short	0x010a
        /*0566*/ 	.byte	0x04
	.zero		1


	//   ....[68]....
        /*0568*/ 	.word	0x000034c0
        /*056c*/ 	.word	0x000000ff
        /*0570*/ 	.word	0x00000008
        /*0574*/ 	.short	0x010a
        /*0576*/ 	.byte	0x04
	.zero		1


	//   ....[69]....
        /*0578*/ 	.word	0x00003580
        /*057c*/ 	.word	0x000000ff
        /*0580*/ 	.word	0x00000000
        /*0584*/ 	.short	0x0101
        /*0586*/ 	.byte	0x05
	.zero		1


	//   ....[70]....
        /*0588*/ 	.word	0x000038b0
        /*058c*/ 	.word	0x00000000
        /*0590*/ 	.word	0x000000b0
        /*0594*/ 	.short	0x010a
        /*0596*/ 	.byte	0xff
	.zero		1


	//   ....[71]....
        /*0598*/ 	.word	0x00003970
        /*059c*/ 	.word	0x00000000
        /*05a0*/ 	.word	0x00000000
        /*05a4*/ 	.short	0x0101
        /*05a6*/ 	.byte	0xff
	.zero		1


	//   ....[72]....
        /*05a8*/ 	.word	0x00003a30
        /*05ac*/ 	.word	0x000000ff
        /*05b0*/ 	.word	0x00000000
        /*05b4*/ 	.short	0x010a
        /*05b6*/ 	.byte	0x06
	.zero		1


	//   ....[73]....
        /*05b8*/ 	.word	0x00003a40
        /*05bc*/ 	.word	0x000000ff
        /*05c0*/ 	.word	0x000000f0
        /*05c4*/ 	.short	0x010a
        /*05c6*/ 	.byte	0x07
	.zero		1


	//   ....[74]....
        /*05c8*/ 	.word	0x00003af0
        /*05cc*/ 	.word	0x000000ff
        /*05d0*/ 	.word	0x00000000
        /*05d4*/ 	.short	0x010a
        /*05d6*/ 	.byte	0x06
	.zero		1


	//   ....[75]....
        /*05d8*/ 	.word	0x00003c20
        /*05dc*/ 	.word	0x000000ff
        /*05e0*/ 	.word	0x00000000
        /*05e4*/ 	.short	0x010a
        /*05e6*/ 	.byte	0x1e
	.zero		1


	//   ....[76]....
        /*05e8*/ 	.word	0x00003f20
        /*05ec*/ 	.word	0x000000ff
        /*05f0*/ 	.word	0x00000000
        /*05f4*/ 	.short	0x010a
        /*05f6*/ 	.byte	0x07
	.zero		1


	//   ....[77]....
        /*05f8*/ 	.word	0x00003fb0
        /*05fc*/ 	.word	0x000000ff
        /*0600*/ 	.word	0x00000000
        /*0604*/ 	.short	0x010a
        /*0606*/ 	.byte	0x07
	.zero		1


	//   ....[78]....
        /*0608*/ 	.word	0x00004040
        /*060c*/ 	.word	0x000000ff
        /*0610*/ 	.word	0x00000000
        /*0614*/ 	.short	0x010a
        /*0616*/ 	.byte	0x07
	.zero		1


	//   ....[79]....
        /*0618*/ 	.word	0x000040e0
        /*061c*/ 	.word	0x00000000
        /*0620*/ 	.word	0x00000000
        /*0624*/ 	.short	0x010a
        /*0626*/ 	.byte	0xff
	.zero		1


	//   ....[80]....
        /*0628*/ 	.word	0x00004120
        /*062c*/ 	.word	0x00000000
        /*0630*/ 	.word	0x00000000
        /*0634*/ 	.short	0x010a
        /*0636*/ 	.byte	0xff
	.zero		1


	//   ....[81]....
        /*0638*/ 	.word	0x00004190
        /*063c*/ 	.word	0x000000ff
        /*0640*/ 	.word	0x00000000
        /*0644*/ 	.short	0x0101
        /*0646*/ 	.byte	0x06
	.zero		1


	//   ....[82]....
        /*0648*/ 	.word	0x000041d0
        /*064c*/ 	.word	0x000000ff
        /*0650*/ 	.word	0x00000130
        /*0654*/ 	.short	0x010a
        /*0656*/ 	.byte	0x05
	.zero		1


	//   ....[83]....
        /*0658*/ 	.word	0x00004220
        /*065c*/ 	.word	0x000000ff
        /*0660*/ 	.word	0x00000000
        /*0664*/ 	.short	0x0101
        /*0666*/ 	.byte	0x06
	.zero		1


	//   ....[84]....
        /*0668*/ 	.word	0x00004670
        /*066c*/ 	.word	0x00000000
        /*0670*/ 	.word	0x000000b0
        /*0674*/ 	.short	0x010a
        /*0676*/ 	.byte	0xff
	.zero		1


	//   ....[85]....
        /*0678*/ 	.word	0x00004730
        /*067c*/ 	.word	0x00000000
        /*0680*/ 	.word	0x00000000
        /*0684*/ 	.short	0x0101
        /*0686*/ 	.byte	0xff
	.zero		1


	//   ....[86]....
        /*0688*/ 	.word	0x00004a50
        /*068c*/ 	.word	0x000000ff
        /*0690*/ 	.word	0x000000a8
        /*0694*/ 	.short	0x010a
        /*0696*/ 	.byte	0x07
	.zero		1


	//   ....[87]....
        /*0698*/ 	.word	0x00004c40
        /*069c*/ 	.word	0x000000ff
        /*06a0*/ 	.word	0x00000080
        /*06a4*/ 	.short	0x010a
        /*06a6*/ 	.byte	0x07
	.zero		1


	//   ....[88]....
        /*06a8*/ 	.word	0x00004e30
        /*06ac*/ 	.word	0x000000ff
        /*06b0*/ 	.word	0x00000060
        /*06b4*/ 	.short	0x010b
        /*06b6*/ 	.byte	0x07
	.zero		1


	//   ....[89]....
        /*06b8*/ 	.word	0x00004e40
        /*06bc*/ 	.word	0x000000ff
        /*06c0*/ 	.word	0x00000000
        /*06c4*/ 	.short	0x0101
        /*06c6*/ 	.byte	0x0e
	.zero		1


	//   ....[90]....
        /*06c8*/ 	.word	0x00004e60
        /*06cc*/ 	.word	0x000000ff
        /*06d0*/ 	.word	0x00000088
        /*06d4*/ 	.short	0x010a
        /*06d6*/ 	.byte	0x07
	.zero		1


	//   ....[91]....
        /*06d8*/ 	.word	0x00005010
        /*06dc*/ 	.word	0x000000ff
        /*06e0*/ 	.word	0x00000068
        /*06e4*/ 	.short	0x010b
        /*06e6*/ 	.byte	0x07
	.zero		1


	//   ....[92]....
        /*06e8*/ 	.word	0x00005020
        /*06ec*/ 	.word	0x000000ff
        /*06f0*/ 	.word	0x00000000
        /*06f4*/ 	.short	0x0101
        /*06f6*/ 	.byte	0x0e
	.zero		1


	//   ....[93]....
        /*06f8*/ 	.word	0x00005030
        /*06fc*/ 	.word	0x000000ff
        /*0700*/ 	.word	0x00000090
        /*0704*/ 	.short	0x010a
        /*0706*/ 	.byte	0x07
	.zero		1


	//   ....[94]....
        /*0708*/ 	.word	0x00005260
        /*070c*/ 	.word	0x000000ff
        /*0710*/ 	.word	0x00000070
        /*0714*/ 	.short	0x010b
        /*0716*/ 	.byte	0x07
	.zero		1


	//   ....[95]....
        /*0718*/ 	.word	0x000052d0
        /*071c*/ 	.word	0x000000ff
        /*0720*/ 	.word	0x00000000
        /*0724*/ 	.short	0x0101
        /*0726*/ 	.byte	0x0e
	.zero		1


	//   ....[96]....
        /*0728*/ 	.word	0x00005310
        /*072c*/ 	.word	0x000000ff
        /*0730*/ 	.word	0x00000098
        /*0734*/ 	.short	0x010a
        /*0736*/ 	.byte	0x07
	.zero		1


	//   ....[97]....
        /*0738*/ 	.word	0x00005540
        /*073c*/ 	.word	0x000000ff
        /*0740*/ 	.word	0x00000078
        /*0744*/ 	.short	0x010b
        /*0746*/ 	.byte	0x07
	.zero		1


	//   ....[98]....
        /*0748*/ 	.word	0x00005560
        /*074c*/ 	.word	0x000000ff
        /*0750*/ 	.word	0x00000000
        /*0754*/ 	.short	0x0101
        /*0756*/ 	.byte	0x0d
	.zero		1


	//   ....[99]....
        /*0758*/ 	.word	0x00005590
        /*075c*/ 	.word	0x000000ff
        /*0760*/ 	.word	0x00000080
        /*0764*/ 	.short	0x010a
        /*0766*/ 	.byte	0x07
	.zero		1


	//   ....[100]....
        /*0768*/ 	.word	0x000055b0
        /*076c*/ 	.word	0x000000ff
        /*0770*/ 	.word	0x00000088
        /*0774*/ 	.short	0x010a
        /*0776*/ 	.byte	0x07
	.zero		1


	//   ....[101]....
        /*0778*/ 	.word	0x000055d0
        /*077c*/ 	.word	0x000000ff
        /*0780*/ 	.word	0x00000090
        /*0784*/ 	.short	0x010a
        /*0786*/ 	.byte	0x07
	.zero		1


	//   ....[102]....
        /*0788*/ 	.word	0x00005610
        /*078c*/ 	.word	0x00000000
        /*0790*/ 	.word	0x00000098
        /*0794*/ 	.short	0x010a
        /*0796*/ 	.byte	0xff
	.zero		1


	//   ....[103]....
        /*0798*/ 	.word	0x00005960
        /*079c*/ 	.word	0x00000000
        /*07a0*/ 	.word	0x000000b0
        /*07a4*/ 	.short	0x010a
        /*07a6*/ 	.byte	0xff
	.zero		1


	//   ....[104]....
        /*07a8*/ 	.word	0x00005a70
        /*07ac*/ 	.word	0x00000000
        /*07b0*/ 	.word	0x00000000
        /*07b4*/ 	.short	0x0101
        /*07b6*/ 	.byte	0xff
	.zero		1


	//   ....[105]....
        /*07b8*/ 	.word	0x00006490
        /*07bc*/ 	.word	0x000000ff
        /*07c0*/ 	.word	0x00000060
        /*07c4*/ 	.short	0x010a
        /*07c6*/ 	.byte	0x30
	.zero		1


	//   ....[106]....
        /*07c8*/ 	.word	0x000064d0
        /*07cc*/ 	.word	0x0000004a
        /*07d0*/ 	.word	0x000000d0
        /*07d4*/ 	.short	0x010a
        /*07d6*/ 	.byte	0xff
	.zero		1


	//   ....[107]....
        /*07d8*/ 	.word	0x000065e0
        /*07dc*/ 	.word	0x000000ff
        /*07e0*/ 	.word	0x00000060
        /*07e4*/ 	.short	0x010a
        /*07e6*/ 	.byte	0x30
	.zero		1


	//   ....[108]....
        /*07e8*/ 	.word	0x000066b0
        /*07ec*/ 	.word	0x0000004a
        /*07f0*/ 	.word	0x000000d0
        /*07f4*/ 	.short	0x010a
        /*07f6*/ 	.byte	0xff
	.zero		1


	//   ....[109]....
        /*07f8*/ 	.word	0x00006e60
        /*07fc*/ 	.word	0x00000000
        /*0800*/ 	.word	0x00000000
        /*0804*/ 	.short	0x0101
        /*0806*/ 	.byte	0xff
	.zero		1


	//   ....[110]....
        /*0808*/ 	.word	0x00006e70
        /*080c*/ 	.word	0x00000003
        /*0810*/ 	.word	0x00000060
        /*0814*/ 	.short	0x010a
        /*0816*/ 	.byte	0xff
	.zero		1


	//   ....[111]....
        /*0818*/ 	.word	0x00006f30
        /*081c*/ 	.word	0x00000003
        /*0820*/ 	.word	0x00000060
        /*0824*/ 	.short	0x010a
        /*0826*/ 	.byte	0xff
	.zero		1


	//   ....[112]....
        /*0828*/ 	.word	0x00007720
        /*082c*/ 	.word	0x00000052
        /*0830*/ 	.word	0x00000000
        /*0834*/ 	.short	0x0101
        /*0836*/ 	.byte	0xff
	.zero		1


	//   ....[113]....
        /*0838*/ 	.word	0x00007740
        /*083c*/ 	.word	0x00000053
        /*0840*/ 	.word	0x00000060
        /*0844*/ 	.short	0x010a
        /*0846*/ 	.byte	0xff
	.zero		1


	//   ....[114]....
        /*0848*/ 	.word	0x000077f0
        /*084c*/ 	.word	0x00000053
        /*0850*/ 	.word	0x00000060
        /*0854*/ 	.short	0x010a
        /*0856*/ 	.byte	0xff
	.zero		1


	//   ....[115]....
        /*0858*/ 	.word	0x00007fe0
        /*085c*/ 	.word	0x00000052
        /*0860*/ 	.word	0x00000000
        /*0864*/ 	.short	0x0101
        /*0866*/ 	.byte	0xff
	.zero		1


	//   ....[116]....
        /*0868*/ 	.word	0x00008000
        /*086c*/ 	.word	0x00000058
        /*0870*/ 	.word	0x00000060
        /*0874*/ 	.short	0x010a
        /*0876*/ 	.byte	0xff
	.zero		1


	//   ....[117]....
        /*0878*/ 	.word	0x000080b0
        /*087c*/ 	.word	0x00000058
        /*0880*/ 	.word	0x00000060
        /*0884*/ 	.short	0x010a
        /*0886*/ 	.byte	0xff
	.zero		1


	//   ....[118]....
        /*0888*/ 	.word	0x00008360
        /*088c*/ 	.word	0x0000004a
        /*0890*/ 	.word	0x00000000
        /*0894*/ 	.short	0x0101
        /*0896*/ 	.byte	0xff
	.zero		1


	//   ....[119]....
        /*0898*/ 	.word	0x000088f0
        /*089c*/ 	.word	0x00000002
        /*08a0*/ 	.word	0x00000000
        /*08a4*/ 	.short	0x0101
        /*08a6*/ 	.byte	0xff
	.zero		1


	//   ....[120]....
        /*08a8*/ 	.word	0x00008b60
        /*08ac*/ 	.word	0x000000ff
        /*08b0*/ 	.word	0x00000000
        /*08b4*/ 	.short	0x0101
        /*08b6*/ 	.byte	0x04
	.zero		1


	//   ....[121]....
        /*08b8*/ 	.word	0x00008b80
        /*08bc*/ 	.word	0x00000003
        /*08c0*/ 	.word	0x00000120
        /*08c4*/ 	.short	0x010a
        /*08c6*/ 	.byte	0xff
	.zero		1


	//   ....[122]....
        /*08c8*/ 	.word	0x00008be0
        /*08cc*/ 	.word	0x00000002
        /*08d0*/ 	.word	0x00000030
        /*08d4*/ 	.short	0x010a
        /*08d6*/ 	.byte	0xff
	.zero		1


	//   ....[123]....
        /*08d8*/ 	.word	0x00008c40
        /*08dc*/ 	.word	0x00000002
        /*08e0*/ 	.word	0x00000030
        /*08e4*/ 	.short	0x010a
        /*08e6*/ 	.byte	0xff
	.zero		1


	//   ....[124]....
        /*08e8*/ 	.word	0x00008c90
        /*08ec*/ 	.word	0x00000002
        /*08f0*/ 	.word	0x000000b0
        /*08f4*/ 	.short	0x010a
        /*08f6*/ 	.byte	0xff
	.zero		1


	//   ....[125]....
        /*08f8*/ 	.word	0x00008cf0
        /*08fc*/ 	.word	0x00000000
        /*0900*/ 	.word	0x00000000
        /*0904*/ 	.short	0x010a
        /*0906*/ 	.byte	0xff
	.zero		1


	//   ....[126]....
        /*0908*/ 	.word	0x00008d50
        /*090c*/ 	.word	0x00000000
        /*0910*/ 	.word	0x00000000
        /*0914*/ 	.short	0x010a
        /*0916*/ 	.byte	0xff
	.zero		1


	//   ....[127]....
        /*0918*/ 	.word	0x00008db0
        /*091c*/ 	.word	0x00000000
        /*0920*/ 	.word	0x00000000
        /*0924*/ 	.short	0x010a
        /*0926*/ 	.byte	0xff
	.zero		1


	//   ....[128]....
        /*0928*/ 	.word	0x00008e10
        /*092c*/ 	.word	0x00000000
        /*0930*/ 	.word	0x00000000
        /*0934*/ 	.short	0x010a
        /*0936*/ 	.byte	0xff
	.zero		1


	//   ....[129]....
        /*0938*/ 	.word	0x00008e70
        /*093c*/ 	.word	0x00000000
        /*0940*/ 	.word	0x00000000
        /*0944*/ 	.short	0x010a
        /*0946*/ 	.byte	0xff
	.zero		1


	//   ....[130]....
        /*0948*/ 	.word	0x00008ec0
        /*094c*/ 	.word	0x00000000
        /*0950*/ 	.word	0x00000110
        /*0954*/ 	.short	0x010a
        /*0956*/ 	.byte	0xff
	.zero		1


	//   ....[131]....
        /*0958*/ 	.word	0x00008f20
        /*095c*/ 	.word	0x00000000
        /*0960*/ 	.word	0x000000c0
        /*0964*/ 	.short	0x010a
        /*0966*/ 	.byte	0xff
	.zero		1


	//   ....[132]....
        /*0968*/ 	.word	0x00008f70
        /*096c*/ 	.word	0x00000000
        /*0970*/ 	.word	0x000000b0
        /*0974*/ 	.short	0x010a
        /*0976*/ 	.byte	0xff
	.zero		1


	//   ....[133]....
        /*0978*/ 	.word	0x00008fd0
        /*097c*/ 	.word	0x00000000
        /*0980*/ 	.word	0x000000c0
        /*0984*/ 	.short	0x010a
        /*0986*/ 	.byte	0xff
	.zero		1


	//   ....[134]....
        /*0988*/ 	.word	0x00009030
        /*098c*/ 	.word	0x00000004
        /*0990*/ 	.word	0x00000008
        /*0994*/ 	.short	0x010a
        /*0996*/ 	.byte	0xff
	.zero		1


	//   ....[135]....
        /*0998*/ 	.word	0x00009110
        /*099c*/ 	.word	0x00000002
        /*09a0*/ 	.word	0x00000008
        /*09a4*/ 	.short	0x010a
        /*09a6*/ 	.byte	0xff
	.zero		1


	//   ....[136]....
        /*09a8*/ 	.word	0x00009160
        /*09ac*/ 	.word	0x00000000
        /*09b0*/ 	.word	0x000000b0
        /*09b4*/ 	.short	0x010a
        /*09b6*/ 	.byte	0xff
	.zero		1


	//   ....[137]....
        /*09b8*/ 	.word	0x000091c0
        /*09bc*/ 	.word	0x00000000
        /*09c0*/ 	.word	0x000000f0
        /*09c4*/ 	.short	0x010a
        /*09c6*/ 	.byte	0xff
	.zero		1


	//   ....[138]....
        /*09c8*/ 	.word	0x00009220
        /*09cc*/ 	.word	0x00000000
        /*09d0*/ 	.word	0x00000000
        /*09d4*/ 	.short	0x010a
        /*09d6*/ 	.byte	0xff
	.zero		1


	//   ....[139]....
        /*09d8*/ 	.word	0x00009280
        /*09dc*/ 	.word	0x00000000
        /*09e0*/ 	.word	0x00000000
        /*09e4*/ 	.short	0x010a
        /*09e6*/ 	.byte	0xff
	.zero		1


	//   ....[140]....
        /*09e8*/ 	.word	0x000092e0
        /*09ec*/ 	.word	0x00000000
        /*09f0*/ 	.word	0x00000000
        /*09f4*/ 	.short	0x010a
        /*09f6*/ 	.byte	0xff
	.zero		1


	//   ....[141]....
        /*09f8*/ 	.word	0x00009340
        /*09fc*/ 	.word	0x00000000
        /*0a00*/ 	.word	0x00000000
        /*0a04*/ 	.short	0x010a
        /*0a06*/ 	.byte	0xff
	.zero		1


	//   ....[142]....
        /*0a08*/ 	.word	0x000093a0
        /*0a0c*/ 	.word	0x00000000
        /*0a10*/ 	.word	0x00000130
        /*0a14*/ 	.short	0x010a
        /*0a16*/ 	.byte	0xff
	.zero		1


	//   ....[143]....
        /*0a18*/ 	.word	0x000093f0
        /*0a1c*/ 	.word	0x00000000
        /*0a20*/ 	.word	0x000000b0
        /*0a24*/ 	.short	0x010a
        /*0a26*/ 	.byte	0xff
	.zero		1


	//   ....[144]....
        /*0a28*/ 	.word	0x00009450
        /*0a2c*/ 	.word	0x00000000
        /*0a30*/ 	.word	0x000000a8
        /*0a34*/ 	.short	0x010a
        /*0a36*/ 	.byte	0xff
	.zero		1


	//   ....[145]....
        /*0a38*/ 	.word	0x000094b0
        /*0a3c*/ 	.word	0x00000003
        /*0a40*/ 	.word	0x00000080
        /*0a44*/ 	.short	0x010a
        /*0a46*/ 	.byte	0xff
	.zero		1


	//   ....[146]....
        /*0a48*/ 	.word	0x00009510
        /*0a4c*/ 	.word	0x00000003
        /*0a50*/ 	.word	0x00000088
        /*0a54*/ 	.short	0x010a
        /*0a56*/ 	.byte	0xff
	.zero		1


	//   ....[147]....
        /*0a58*/ 	.word	0x00009570
        /*0a5c*/ 	.word	0x00000003
        /*0a60*/ 	.word	0x00000090
        /*0a64*/ 	.short	0x010a
        /*0a66*/ 	.byte	0xff
	.zero		1


	//   ....[148]....
        /*0a68*/ 	.word	0x000095d0
        /*0a6c*/ 	.word	0x00000003
        /*0a70*/ 	.word	0x00000098
        /*0a74*/ 	.short	0x010a
        /*0a76*/ 	.byte	0xff
	.zero		1


	//   ....[149]....
        /*0a78*/ 	.word	0x00009630
        /*0a7c*/ 	.word	0x00000000
        /*0a80*/ 	.word	0x00000080
        /*0a84*/ 	.short	0x010a
        /*0a86*/ 	.byte	0xff
	.zero		1


	//   ....[150]....
        /*0a88*/ 	.word	0x00009690
        /*0a8c*/ 	.word	0x00000000
        /*0a90*/ 	.word	0x00000088
        /*0a94*/ 	.short	0x010a
        /*0a96*/ 	.byte	0xff
	.zero		1


	//   ....[151]....
        /*0a98*/ 	.word	0x000096f0
        /*0a9c*/ 	.word	0x00000000
        /*0aa0*/ 	.word	0x00000090
        /*0aa4*/ 	.short	0x010a
        /*0aa6*/ 	.byte	0xff
	.zero		1


	//   ....[152]....
        /*0aa8*/ 	.word	0x00009740
        /*0aac*/ 	.word	0x00000000
        /*0ab0*/ 	.word	0x000000b0
        /*0ab4*/ 	.short	0x010a
        /*0ab6*/ 	.byte	0xff
	.zero		1


	//   ....[153]....
        /*0ab8*/ 	.word	0x000097a0
        /*0abc*/ 	.word	0x00000000
        /*0ac0*/ 	.word	0x00000060
        /*0ac4*/ 	.short	0x010a
        /*0ac6*/ 	.byte	0xff
	.zero		1


	//   ....[154]....
        /*0ac8*/ 	.word	0x000097f0
        /*0acc*/ 	.word	0x0000004a
        /*0ad0*/ 	.word	0x000000d0
        /*0ad4*/ 	.short	0x010a
        /*0ad6*/ 	.byte	0xff
	.zero		1


	//   ....[155]....
        /*0ad8*/ 	.word	0x00009840
        /*0adc*/ 	.word	0x00000003
        /*0ae0*/ 	.word	0x00000060
        /*0ae4*/ 	.short	0x010a
        /*0ae6*/ 	.byte	0xff
	.zero		1


	//   ....[156]....
        /*0ae8*/ 	.word	0x00009890
        /*0aec*/ 	.word	0x00000053
        /*0af0*/ 	.word	0x00000060
        /*0af4*/ 	.short	0x010a
        /*0af6*/ 	.byte	0xff
	.zero		1


	//   ....[157]....
        /*0af8*/ 	.word	0x000098e0
        /*0afc*/ 	.word	0x00000058
        /*0b00*/ 	.word	0x00000060
        /*0b04*/ 	.short	0x010a
        /*0b06*/ 	.byte	0xff
	.zero		1


	//----- nvinfo : EIATTR_NUM_MBARRIERS
	.align		4
.L_47:
        /*0b08*/ 	.byte	0x03, 0x38
        /*0b0a*/ 	.short	0x0027


	//----- nvinfo : EIATTR_EXIT_INSTR_OFFSETS
	.align		4
        /*0b0c*/ 	.byte	0x04, 0x1c
        /*0b0e*/ 	.short	(.L_49 - .L_48)


	//   ....[0]....
.L_48:
        /*0b10*/ 	.word	0x00002b80


	//   ....[1]....
        /*0b14*/ 	.word	0x00003080


	//   ....[2]....
        /*0b18*/ 	.word	0x000030e0


	//   ....[3]....
        /*0b1c*/ 	.word	0x00004450


	//   ....[4]....
        /*0b20*/ 	.word	0x00005640


	//   ....[5]....
        /*0b24*/ 	.word	0x00005680


	//   ....[6]....
        /*0b28*/ 	.word	0x00008a50


	//   ....[7]....
        /*0b2c*/ 	.word	0x00008ad0


	//   ....[8]....
        /*0b30*/ 	.word	0x00008b00


	//   ....[9]....
        /*0b34*/ 	.word	0x00008b70


	//----- nvinfo : EIATTR_MAX_THREADS
	.align		4
.L_49:
        /*0b38*/ 	.byte	0x04, 0x05
        /*0b3a*/ 	.short	(.L_51 - .L_50)
.L_50:
        /*0b3c*/ 	.word	0x00000100
        /*0b40*/ 	.word	0x00000001
        /*0b44*/ 	.word	0x00000001


	//----- nvinfo : EIATTR_CRS_STACK_SIZE
	.align		4
.L_51:
        /*0b48*/ 	.byte	0x04, 0x1e
        /*0b4a*/ 	.short	(.L_53 - .L_52)
.L_52:
        /*0b4c*/ 	.word	0x00000000


	//----- nvinfo : EIATTR_CBANK_PARAM_SIZE
	.align		4
.L_53:
        /*0b50*/ 	.byte	0x03, 0x19
        /*0b52*/ 	.short	0x0800


	//----- nvinfo : EIATTR_PARAM_CBANK
	.align		4
        /*0b54*/ 	.byte	0x04, 0x0a
        /*0b56*/ 	.short	(.L_55 - .L_54)
	.align		4
.L_54:
        /*0b58*/ 	.word	index@(.nv.constant0._ZN7cutlass13device_kernelINS_4gemm6kernel13GemmUniversalIN4cute5tupleIJiiiiEEENS1_10collective13CollectiveMmaINS1_35MainloopSm100TmaUmmaWarpSpecializedILi6ELi2ELi4ENS5_IJNS4_1CILi8EEENSA_ILi1EEESC_EEEEENS5_IJNSA_ILi128EEESF_NSA_ILi64EEEEEENS_6half_tENS5_IJlSC_lEEESI_NS5_IJSC_llEEENS4_8TiledMMAINS4_8MMA_AtomIJNS4_26SM100_MMA_F16BF16_2x1SM_SSISI_SI_fLi128ELi128ELNS4_4UMMA5MajorE0ELSP_1ELNSO_7ScaleInE0ELSQ_0EEEEEENS4_6LayoutINS5_IJSC_SC_SC_EEENS5_IJNSA_ILi0EEESV_SV_EEEEENS5_IJNS4_10UnderscoreESY_SY_EEEEENS4_18SM100_TMA_2SM_LOADENS4_14ComposedLayoutINS4_7SwizzleILi3ELi4ELi3EEENS4_18smem_ptr_flag_bitsILi16EEENST_INS5_IJSB_SG_EEENS5_IJSG_SC_EEEEEEEvNS4_8identityENS4_28SM100_TMA_2SM_LOAD_MULTICASTENS12_IS14_S16_NST_INS5_IJSG_SB_EEENS5_IJSC_SG_EEEEEEEvS1B_EENS_8epilogue10collective18CollectiveEpilogueINS1I_23Sm100TmaWarpSpecializedILi4ELi2ELi16ELb1ELb0EEEJNS5_IJSG_SF_SG_EEENS5_IJNST_ISG_SC_EENST_INS5_IJNSA_ILi16EEENSA_ILi2EEEEEES1E_EEEEESI_SJ_SI_SJ_NS1I_6fusion15FusionCallbacksIS1M_NS1U_17LinearCombinationISI_fSI_fLNS_15FloatRoundStyleE2EEES1N_S1T_JEEENS4_5SM1004TMEM4LOAD26SM100_TMEM_LOAD_32dp32b16xENS4_13SM90_TMA_LOADENS12_INS13_ILi1ELi4ELi3EEES16_NST_INS5_IJSB_S1P_EEENS5_IJS1P_SC_EEEEEEENS4_39AutoVectorizingCopyWithAssumedAlignmentILi128EEENS4_14SM90_TMA_STOREES29_S2B_S2B_EEEvvEEEEvNT_6ParamsE)
        /*0b5c*/ 	.short	0x0380
        /*0b5e*/ 	.short	0x0800


	//----- nvinfo : EIATTR_SW_WAR
	.align		4
.L_55:
        /*0b60*/ 	.byte	0x04, 0x36
        /*0b62*/ 	.short	(.L_57 - .L_56)
.L_56:
        /*0b64*/ 	.word	0x00000008
.L_57:


//--------------------- .nv.callgraph             --------------------------
	.section	.nv.callgraph,"",@"SHT_CUDA_CALLGRAPH"
	.align	4
	.sectionentsize	8
	.align		4
        /*0000*/ 	.word	0x00000000
	.align		4
        /*0004*/ 	.word	0xffffffff
	.align		4
        /*0008*/ 	.word	index@(_ZN7cutlass13device_kernelINS_4gemm6kernel13GemmUniversalIN4cute5tupleIJiiiiEEENS1_10collective13CollectiveMmaINS1_35MainloopSm100TmaUmmaWarpSpecializedILi6ELi2ELi4ENS5_IJNS4_1CILi8EEENSA_ILi1EEESC_EEEEENS5_IJNSA_ILi128EEESF_NSA_ILi64EEEEEENS_6half_tENS5_IJlSC_lEEESI_NS5_IJSC_llEEENS4_8TiledMMAINS4_8MMA_AtomIJNS4_26SM100_MMA_F16BF16_2x1SM_SSISI_SI_fLi128ELi128ELNS4_4UMMA5MajorE0ELSP_1ELNSO_7ScaleInE0ELSQ_0EEEEEENS4_6LayoutINS5_IJSC_SC_SC_EEENS5_IJNSA_ILi0EEESV_SV_EEEEENS5_IJNS4_10UnderscoreESY_SY_EEEEENS4_18SM100_TMA_2SM_LOADENS4_14ComposedLayoutINS4_7SwizzleILi3ELi4ELi3EEENS4_18smem_ptr_flag_bitsILi16EEENST_INS5_IJSB_SG_EEENS5_IJSG_SC_EEEEEEEvNS4_8identityENS4_28SM100_TMA_2SM_LOAD_MULTICASTENS12_IS14_S16_NST_INS5_IJSG_SB_EEENS5_IJSC_SG_EEEEEEEvS1B_EENS_8epilogue10collective18CollectiveEpilogueINS1I_23Sm100TmaWarpSpecializedILi4ELi2ELi16ELb1ELb0EEEJNS5_IJSG_SF_SG_EEENS5_IJNST_ISG_SC_EENST_INS5_IJNSA_ILi16EEENSA_ILi2EEEEEES1E_EEEEESI_SJ_SI_SJ_NS1I_6fusion15FusionCallbacksIS1M_NS1U_17LinearCombinationISI_fSI_fLNS_15FloatRoundStyleE2EEES1N_S1T_JEEENS4_5SM1004TMEM4LOAD26SM100_TMEM_LOAD_32dp32b16xENS4_13SM90_TMA_LOADENS12_INS13_ILi1ELi4ELi3EEES16_NST_INS5_IJSB_S1P_EEENS5_IJS1P_SC_EEEEEEENS4_39AutoVectorizingCopyWithAssumedAlignmentILi128EEENS4_14SM90_TMA_STOREES29_S2B_S2B_EEEvvEEEEvNT_6ParamsE)
	.align		4
        /*000c*/ 	.word	index@(__assertfail)
	.align		4
        /*0010*/ 	.word	0x00000000
	.align		4
        /*0014*/ 	.word	0xfffffffe
	.align		4
        /*0018*/ 	.word	0x00000000
	.align		4
        /*001c*/ 	.word	0xfffffffd
	.align		4
        /*0020*/ 	.word	0x00000000
	.align		4
        /*0024*/ 	.word	0xfffffffc


//--------------------- .nv.constant4             --------------------------
	.section	.nv.constant4,"a",@progbits
	.align	8
	.align		8
.nv.constant4:
        /*0000*/ 	.dword	__assertfail
	.align		8
        /*0008*/ 	.dword	__unnamed_1
	.align		8
        /*0010*/ 	.dword	__unnamed_2
	.align		8
        /*0018*/ 	.dword	_ZN40_INTERNAL_25aa9300_4_k_cu_44844c32_429604cuda3std3__45__cpo5beginE
	.align		8
        /*0020*/ 	.dword	_ZN40_INTERNAL_25aa9300_4_k_cu_44844c32_429604cuda3std3__45__cpo3endE
	.align		8
        /*0028*/ 	.dword	_ZN40_INTERNAL_25aa9300_4_k_cu_44844c32_429604cuda3std3__45__cpo6cbeginE
	.align		8
        /*0030*/ 	.dword	_ZN40_INTERNAL_25aa9300_4_k_cu_44844c32_429604cuda3std3__45__cpo4cendE
	.align		8
        /*0038*/ 	.dword	_ZN40_INTERNAL_25aa9300_4_k_cu_44844c32_429604cuda3std3__442_GLOBAL__N__25aa9300_4_k_cu_44844c32_429606ignoreE
	.align		8
        /*0040*/ 	.dword	_ZN40_INTERNAL_25aa9300_4_k_cu_44844c32_429604cuda3std3__419piecewise_constructE
	.align		8
        /*0048*/ 	.dword	_ZN40_INTERNAL_25aa9300_4_k_cu_44844c32_429604cuda3std3__48in_placeE
	.align		8
        /*0050*/ 	.dword	_ZN40_INTERNAL_25aa9300_4_k_cu_44844c32_429604cuda3std6ranges3__45__cpo4swapE
	.align		8
        /*0058*/ 	.dword	_ZN40_INTERNAL_25aa9300_4_k_cu_44844c32_429604cuda3std6ranges3__45__cpo9iter_moveE
	.align		8
        /*0060*/ 	.dword	_ZN40_INTERNAL_25aa9300_4_k_cu_44844c32_429604cute7productE
	.align		8
        /*0068*/ 	.dword	_ZN40_INTERNAL_25aa9300_4_k_cu_44844c32_429604cute1_E
	.align		8
        /*0070*/ 	.dword	$str$25
	.align		8
        /*0078*/ 	.dword	$str$26
	.align		8
        /*0080*/ 	.dword	$str$27
	.align		8
        /*0088*/ 	.dword	$str$28


//--------------------- .text._ZN7cutlass13device_kernelINS_4gemm6kernel13GemmUniversalIN4cute5tupleIJiiiiEEENS1_10collective13CollectiveMmaINS1_35MainloopSm100TmaUmmaWarpSpecializedILi6ELi2ELi4ENS5_IJNS4_1CILi8EEENSA_ILi1EEESC_EEEEENS5_IJNSA_ILi128EEESF_NSA_ILi64EEEEEENS_6half_tENS5_IJlSC_lEEESI_NS5_IJSC_llEEENS4_8TiledMMAINS4_8MMA_AtomIJNS4_26SM100_MMA_F16BF16_2x1SM_SSISI_SI_fLi128ELi128ELNS4_4UMMA5MajorE0ELSP_1ELNSO_7ScaleInE0ELSQ_0EEEEEENS4_6LayoutINS5_IJSC_SC_SC_EEENS5_IJNSA_ILi0EEESV_SV_EEEEENS5_IJNS4_10UnderscoreESY_SY_EEEEENS4_18SM100_TMA_2SM_LOADENS4_14ComposedLayoutINS4_7SwizzleILi3ELi4ELi3EEENS4_18smem_ptr_flag_bitsILi16EEENST_INS5_IJSB_SG_EEENS5_IJSG_SC_EEEEEEEvNS4_8identityENS4_28SM100_TMA_2SM_LOAD_MULTICASTENS12_IS14_S16_NST_INS5_IJSG_SB_EEENS5_IJSC_SG_EEEEEEEvS1B_EENS_8epilogue10collective18CollectiveEpilogueINS1I_23Sm100TmaWarpSpecializedILi4ELi2ELi16ELb1ELb0EEEJNS5_IJSG_SF_SG_EEENS5_IJNST_ISG_SC_EENST_INS5_IJNSA_ILi16EEENSA_ILi2EEEEEES1E_EEEEESI_SJ_SI_SJ_NS1I_6fusion15FusionCallbacksIS1M_NS1U_17LinearCombinationISI_fSI_fLNS_15FloatRoundStyleE2EEES1N_S1T_JEEENS4_5SM1004TMEM4LOAD26SM100_TMEM_LOAD_32dp32b16xENS4_13SM90_TMA_LOADENS12_INS13_ILi1ELi4ELi3EEES16_NST_INS5_IJSB_S1P_EEENS5_IJS1P_SC_EEEEEEENS4_39AutoVectorizingCopyWithAssumedAlignmentILi128EEENS4_14SM90_TMA_STOREES29_S2B_S2B_EEEvvEEEEvNT_6ParamsE --------------------------
	.section	.text._ZN7cutlass13device_kernelINS_4gemm6kernel13GemmUniversalIN4cute5tupleIJiiiiEEENS1_10collective13CollectiveMmaINS1_35MainloopSm100TmaUmmaWarpSpecializedILi6ELi2ELi4ENS5_IJNS4_1CILi8EEENSA_ILi1EEESC_EEEEENS5_IJNSA_ILi128EEESF_NSA_ILi64EEEEEENS_6half_tENS5_IJlSC_lEEESI_NS5_IJSC_llEEENS4_8TiledMMAINS4_8MMA_AtomIJNS4_26SM100_MMA_F16BF16_2x1SM_SSISI_SI_fLi128ELi128ELNS4_4UMMA5MajorE0ELSP_1ELNSO_7ScaleInE0ELSQ_0EEEEEENS4_6LayoutINS5_IJSC_SC_SC_EEENS5_IJNSA_ILi0EEESV_SV_EEEEENS5_IJNS4_10UnderscoreESY_SY_EEEEENS4_18SM100_TMA_2SM_LOADENS4_14ComposedLayoutINS4_7SwizzleILi3ELi4ELi3EEENS4_18smem_ptr_flag_bitsILi16EEENST_INS5_IJSB_SG_EEENS5_IJSG_SC_EEEEEEEvNS4_8identityENS4_28SM100_TMA_2SM_LOAD_MULTICASTENS12_IS14_S16_NST_INS5_IJSG_SB_EEENS5_IJSC_SG_EEEEEEEvS1B_EENS_8epilogue10collective18CollectiveEpilogueINS1I_23Sm100TmaWarpSpecializedILi4ELi2ELi16ELb1ELb0EEEJNS5_IJSG_SF_SG_EEENS5_IJNST_ISG_SC_EENST_INS5_IJNSA_ILi16EEENSA_ILi2EEEEEES1E_EEEEESI_SJ_SI_SJ_NS1I_6fusion15FusionCallbacksIS1M_NS1U_17LinearCombinationISI_fSI_fLNS_15FloatRoundStyleE2EEES1N_S1T_JEEENS4_5SM1004TMEM4LOAD26SM100_TMEM_LOAD_32dp32b16xENS4_13SM90_TMA_LOADENS12_INS13_ILi1ELi4ELi3EEES16_NST_INS5_IJSB_S1P_EEENS5_IJS1P_SC_EEEEEEENS4_39AutoVectorizingCopyWithAssumedAlignmentILi128EEENS4_14SM90_TMA_STOREES29_S2B_S2B_EEEvvEEEEvNT_6ParamsE,"ax",@progbits
	.align	128
.text._ZN7cutlass13device_kernelINS_4gemm6kernel13GemmUniversalIN4cute5tupleIJiiiiEEENS1_10collective13CollectiveMmaINS1_35MainloopSm100TmaUmmaWarpSpecializedILi6ELi2ELi4ENS5_IJNS4_1CILi8EEENSA_ILi1EEESC_EEEEENS5_IJNSA_ILi128EEESF_NSA_ILi64EEEEEENS_6half_tENS5_IJlSC_lEEESI_NS5_IJSC_llEEENS4_8TiledMMAINS4_8MMA_AtomIJNS4_26SM100_MMA_F16BF16_2x1SM_SSISI_SI_fLi128ELi128ELNS4_4UMMA5MajorE0ELSP_1ELNSO_7ScaleInE0ELSQ_0EEEEEENS4_6LayoutINS5_IJSC_SC_SC_EEENS5_IJNSA_ILi0EEESV_SV_EEEEENS5_IJNS4_10UnderscoreESY_SY_EEEEENS4_18SM100_TMA_2SM_LOADENS4_14ComposedLayoutINS4_7SwizzleILi3ELi4ELi3EEENS4_18smem_ptr_flag_bitsILi16EEENST_INS5_IJSB_SG_EEENS5_IJSG_SC_EEEEEEEvNS4_8identityENS4_28SM100_TMA_2SM_LOAD_MULTICASTENS12_IS14_S16_NST_INS5_IJSG_SB_EEENS5_IJSC_SG_EEEEEEEvS1B_EENS_8epilogue10collective18CollectiveEpilogueINS1I_23Sm100TmaWarpSpecializedILi4ELi2ELi16ELb1ELb0EEEJNS5_IJSG_SF_SG_EEENS5_IJNST_ISG_SC_EENST_INS5_IJNSA_ILi16EEENSA_ILi2EEEEEES1E_EEEEESI_SJ_SI_SJ_NS1I_6fusion15FusionCallbacksIS1M_NS1U_17LinearCombinationISI_fSI_fLNS_15FloatRoundStyleE2EEES1N_S1T_JEEENS4_5SM1004TMEM4LOAD26SM100_TMEM_LOAD_32dp32b16xENS4_13SM90_TMA_LOADENS12_INS13_ILi1ELi4ELi3EEES16_NST_INS5_IJSB_S1P_EEENS5_IJS1P_SC_EEEEEEENS4_39AutoVectorizingCopyWithAssumedAlignmentILi128EEENS4_14SM90_TMA_STOREES29_S2B_S2B_EEEvvEEEEvNT_6ParamsE:
        .type           _ZN7cutlass13device_kernelINS_4gemm6kernel13GemmUniversalIN4cute5tupleIJiiiiEEENS1_10collective13CollectiveMmaINS1_35MainloopSm100TmaUmmaWarpSpecializedILi6ELi2ELi4ENS5_IJNS4_1CILi8EEENSA_ILi1EEESC_EEEEENS5_IJNSA_ILi128EEESF_NSA_ILi64EEEEEENS_6half_tENS5_IJlSC_lEEESI_NS5_IJSC_llEEENS4_8TiledMMAINS4_8MMA_AtomIJNS4_26SM100_MMA_F16BF16_2x1SM_SSISI_SI_fLi128ELi128ELNS4_4UMMA5MajorE0ELSP_1ELNSO_7ScaleInE0ELSQ_0EEEEEENS4_6LayoutINS5_IJSC_SC_SC_EEENS5_IJNSA_ILi0EEESV_SV_EEEEENS5_IJNS4_10UnderscoreESY_SY_EEEEENS4_18SM100_TMA_2SM_LOADENS4_14ComposedLayoutINS4_7SwizzleILi3ELi4ELi3EEENS4_18smem_ptr_flag_bitsILi16EEENST_INS5_IJSB_SG_EEENS5_IJSG_SC_EEEEEEEvNS4_8identityENS4_28SM100_TMA_2SM_LOAD_MULTICASTENS12_IS14_S16_NST_INS5_IJSG_SB_EEENS5_IJSC_SG_EEEEEEEvS1B_EENS_8epilogue10collective18CollectiveEpilogueINS1I_23Sm100TmaWarpSpecializedILi4ELi2ELi16ELb1ELb0EEEJNS5_IJSG_SF_SG_EEENS5_IJNST_ISG_SC_EENST_INS5_IJNSA_ILi16EEENSA_ILi2EEEEEES1E_EEEEESI_SJ_SI_SJ_NS1I_6fusion15FusionCallbacksIS1M_NS1U_17LinearCombinationISI_fSI_fLNS_15FloatRoundStyleE2EEES1N_S1T_JEEENS4_5SM1004TMEM4LOAD26SM100_TMEM_LOAD_32dp32b16xENS4_13SM90_TMA_LOADENS12_INS13_ILi1ELi4ELi3EEES16_NST_INS5_IJSB_S1P_EEENS5_IJS1P_SC_EEEEEEENS4_39AutoVectorizingCopyWithAssumedAlignmentILi128EEENS4_14SM90_TMA_STOREES29_S2B_S2B_EEEvvEEEEvNT_6ParamsE,@function
        .size           _ZN7cutlass13device_kernelINS_4gemm6kernel13GemmUniversalIN4cute5tupleIJiiiiEEENS1_10collective13CollectiveMmaINS1_35MainloopSm100TmaUmmaWarpSpecializedILi6ELi2ELi4ENS5_IJNS4_1CILi8EEENSA_ILi1EEESC_EEEEENS5_IJNSA_ILi128EEESF_NSA_ILi64EEEEEENS_6half_tENS5_IJlSC_lEEESI_NS5_IJSC_llEEENS4_8TiledMMAINS4_8MMA_AtomIJNS4_26SM100_MMA_F16BF16_2x1SM_SSISI_SI_fLi128ELi128ELNS4_4UMMA5MajorE0ELSP_1ELNSO_7ScaleInE0ELSQ_0EEEEEENS4_6LayoutINS5_IJSC_SC_SC_EEENS5_IJNSA_ILi0EEESV_SV_EEEEENS5_IJNS4_10UnderscoreESY_SY_EEEEENS4_18SM100_TMA_2SM_LOADENS4_14ComposedLayoutINS4_7SwizzleILi3ELi4ELi3EEENS4_18smem_ptr_flag_bitsILi16EEENST_INS5_IJSB_SG_EEENS5_IJSG_SC_EEEEEEEvNS4_8identityENS4_28SM100_TMA_2SM_LOAD_MULTICASTENS12_IS14_S16_NST_INS5_IJSG_SB_EEENS5_IJSC_SG_EEEEEEEvS1B_EENS_8epilogue10collective18CollectiveEpilogueINS1I_23Sm100TmaWarpSpecializedILi4ELi2ELi16ELb1ELb0EEEJNS5_IJSG_SF_SG_EEENS5_IJNST_ISG_SC_EENST_INS5_IJNSA_ILi16EEENSA_ILi2EEEEEES1E_EEEEESI_SJ_SI_SJ_NS1I_6fusion15FusionCallbacksIS1M_NS1U_17LinearCombinationISI_fSI_fLNS_15FloatRoundStyleE2EEES1N_S1T_JEEENS4_5SM1004TMEM4LOAD26SM100_TMEM_LOAD_32dp32b16xENS4_13SM90_TMA_LOADENS12_INS13_ILi1ELi4ELi3EEES16_NST_INS5_IJSB_S1P_EEENS5_IJS1P_SC_EEEEEEENS4_39AutoVectorizingCopyWithAssumedAlignmentILi128EEENS4_14SM90_TMA_STOREES29_S2B_S2B_EEEvvEEEEvNT_6ParamsE,(.L_x_203 - _ZN7cutlass13device_kernelINS_4gemm6kernel13GemmUniversalIN4cute5tupleIJiiiiEEENS1_10collective13CollectiveMmaINS1_35MainloopSm100TmaUmmaWarpSpecializedILi6ELi2ELi4ENS5_IJNS4_1CILi8EEENSA_ILi1EEESC_EEEEENS5_IJNSA_ILi128EEESF_NSA_ILi64EEEEEENS_6half_tENS5_IJlSC_lEEESI_NS5_IJSC_llEEENS4_8TiledMMAINS4_8MMA_AtomIJNS4_26SM100_MMA_F16BF16_2x1SM_SSISI_SI_fLi128ELi128ELNS4_4UMMA5MajorE0ELSP_1ELNSO_7ScaleInE0ELSQ_0EEEEEENS4_6LayoutINS5_IJSC_SC_SC_EEENS5_IJNSA_ILi0EEESV_SV_EEEEENS5_IJNS4_10UnderscoreESY_SY_EEEEENS4_18SM100_TMA_2SM_LOADENS4_14ComposedLayoutINS4_7SwizzleILi3ELi4ELi3EEENS4_18smem_ptr_flag_bitsILi16EEENST_INS5_IJSB_SG_EEENS5_IJSG_SC_EEEEEEEvNS4_8identityENS4_28SM100_TMA_2SM_LOAD_MULTICASTENS12_IS14_S16_NST_INS5_IJSG_SB_EEENS5_IJSC_SG_EEEEEEEvS1B_EENS_8epilogue10collective18CollectiveEpilogueINS1I_23Sm100TmaWarpSpecializedILi4ELi2ELi16ELb1ELb0EEEJNS5_IJSG_SF_SG_EEENS5_IJNST_ISG_SC_EENST_INS5_IJNSA_ILi16EEENSA_ILi2EEEEEES1E_EEEEESI_SJ_SI_SJ_NS1I_6fusion15FusionCallbacksIS1M_NS1U_17LinearCombinationISI_fSI_fLNS_15FloatRoundStyleE2EEES1N_S1T_JEEENS4_5SM1004TMEM4LOAD26SM100_TMEM_LOAD_32dp32b16xENS4_13SM90_TMA_LOADENS12_INS13_ILi1ELi4ELi3EEES16_NST_INS5_IJSB_S1P_EEENS5_IJS1P_SC_EEEEEEENS4_39AutoVectorizingCopyWithAssumedAlignmentILi128EEENS4_14SM90_TMA_STOREES29_S2B_S2B_EEEvvEEEEvNT_6ParamsE)
        .other          _ZN7cutlass13device_kernelINS_4gemm6kernel13GemmUniversalIN4cute5tupleIJiiiiEEENS1_10collective13CollectiveMmaINS1_35MainloopSm100TmaUmmaWarpSpecializedILi6ELi2ELi4ENS5_IJNS4_1CILi8EEENSA_ILi1EEESC_EEEEENS5_IJNSA_ILi128EEESF_NSA_ILi64EEEEEENS_6half_tENS5_IJlSC_lEEESI_NS5_IJSC_llEEENS4_8TiledMMAINS4_8MMA_AtomIJNS4_26SM100_MMA_F16BF16_2x1SM_SSISI_SI_fLi128ELi128ELNS4_4UMMA5MajorE0ELSP_1ELNSO_7ScaleInE0ELSQ_0EEEEEENS4_6LayoutINS5_IJSC_SC_SC_EEENS5_IJNSA_ILi0EEESV_SV_EEEEENS5_IJNS4_10UnderscoreESY_SY_EEEEENS4_18SM100_TMA_2SM_LOADENS4_14ComposedLayoutINS4_7SwizzleILi3ELi4ELi3EEENS4_18smem_ptr_flag_bitsILi16EEENST_INS5_IJSB_SG_EEENS5_IJSG_SC_EEEEEEEvNS4_8identityENS4_28SM100_TMA_2SM_LOAD_MULTICASTENS12_IS14_S16_NST_INS5_IJSG_SB_EEENS5_IJSC_SG_EEEEEEEvS1B_EENS_8epilogue10collective18CollectiveEpilogueINS1I_23Sm100TmaWarpSpecializedILi4ELi2ELi16ELb1ELb0EEEJNS5_IJSG_SF_SG_EEENS5_IJNST_ISG_SC_EENST_INS5_IJNSA_ILi16EEENSA_ILi2EEEEEES1E_EEEEESI_SJ_SI_SJ_NS1I_6fusion15FusionCallbacksIS1M_NS1U_17LinearCombinationISI_fSI_fLNS_15FloatRoundStyleE2EEES1N_S1T_JEEENS4_5SM1004TMEM4LOAD26SM100_TMEM_LOAD_32dp32b16xENS4_13SM90_TMA_LOADENS12_INS13_ILi1ELi4ELi3EEES16_NST_INS5_IJSB_S1P_EEENS5_IJS1P_SC_EEEEEEENS4_39AutoVectorizingCopyWithAssumedAlignmentILi128EEENS4_14SM90_TMA_STOREES29_S2B_S2B_EEEvvEEEEvNT_6ParamsE,@"STO_CUDA_ENTRY STV_DEFAULT"
_ZN7cutlass13device_kernelINS_4gemm6kernel13GemmUniversalIN4cute5tupleIJiiiiEEENS1_10collective13CollectiveMmaINS1_35MainloopSm100TmaUmmaWarpSpecializedILi6ELi2ELi4ENS5_IJNS4_1CILi8EEENSA_ILi1EEESC_EEEEENS5_IJNSA_ILi128EEESF_NSA_ILi64EEEEEENS_6half_tENS5_IJlSC_lEEESI_NS5_IJSC_llEEENS4_8TiledMMAINS4_8MMA_AtomIJNS4_26SM100_MMA_F16BF16_2x1SM_SSISI_SI_fLi128ELi128ELNS4_4UMMA5MajorE0ELSP_1ELNSO_7ScaleInE0ELSQ_0EEEEEENS4_6LayoutINS5_IJSC_SC_SC_EEENS5_IJNSA_ILi0EEESV_SV_EEEEENS5_IJNS4_10UnderscoreESY_SY_EEEEENS4_18SM100_TMA_2SM_LOADENS4_14ComposedLayoutINS4_7SwizzleILi3ELi4ELi3EEENS4_18smem_ptr_flag_bitsILi16EEENST_INS5_IJSB_SG_EEENS5_IJSG_SC_EEEEEEEvNS4_8identityENS4_28SM100_TMA_2SM_LOAD_MULTICASTENS12_IS14_S16_NST_INS5_IJSG_SB_EEENS5_IJSC_SG_EEEEEEEvS1B_EENS_8epilogue10collective18CollectiveEpilogueINS1I_23Sm100TmaWarpSpecializedILi4ELi2ELi16ELb1ELb0EEEJNS5_IJSG_SF_SG_EEENS5_IJNST_ISG_SC_EENST_INS5_IJNSA_ILi16EEENSA_ILi2EEEEEES1E_EEEEESI_SJ_SI_SJ_NS1I_6fusion15FusionCallbacksIS1M_NS1U_17LinearCombinationISI_fSI_fLNS_15FloatRoundStyleE2EEES1N_S1T_JEEENS4_5SM1004TMEM4LOAD26SM100_TMEM_LOAD_32dp32b16xENS4_13SM90_TMA_LOADENS12_INS13_ILi1ELi4ELi3EEES16_NST_INS5_IJSB_S1P_EEENS5_IJS1P_SC_EEEEEEENS4_39AutoVectorizingCopyWithAssumedAlignmentILi128EEENS4_14SM90_TMA_STOREES29_S2B_S2B_EEEvvEEEEvNT_6ParamsE:
[----:B------:R-:W1:Y:S01]  /*0000*/  LDC R1, c[0x0][0x37c] ;  /* 0x0000df00ff017b82 */ /* 0x000e620000000800 */
[----:B------:R-:W2:Y:S01]  /*0010*/  S2R R72, SR_TID.X ;  /* 0x0000000000487919 */ /* 0x000ea20000002100 */
[----:B------:R-:W3:Y:S06]  /*0020*/  LDCU.64 UR4, c[0x0][0x890] ;  /* 0x00011200ff0477ac */ /* 0x000eec0008000a00 */
[----:B------:R-:W4:Y:S01]  /*0030*/  S2UR UR37, SR_CgaCtaId ;  /* 0x00000000002579c3 */ /* 0x000f220000008800 */
[----:B------:R-:W-:Y:S02]  /*0040*/  PRMT R59, RZ, 0x7610, R59 ;  /* 0x00007610ff3b7816 */ /* 0x000fe4000000003b */
[----:B------:R-:W-:Y:S01]  /*0050*/  ELECT P1, URZ, PT ;  /* 0x0000000000ff782f */ /* 0x000fe20003820000 */
[----:B------:R-:W1:Y:S01]  /*0060*/  LDCU.64 UR46, c[0x0][0x358] ;  /* 0x00006b00ff2e77ac */ /* 0x000e620008000a00 */
[----:B---3--:R-:W-:-:S04]  /*0070*/  UISETP.NE.U32.AND UP0, UPT, UR4, URZ, UPT ;  /* 0x000000ff0400728c */ /* 0x008fc8000bf05070 */
[----:B------:R-:W-:Y:S02]  /*0080*/  UISETP.NE.AND.EX UP0, UPT, UR5, URZ, UPT, UP0 ;  /* 0x000000ff0500728c */ /* 0x000fe4000bf05300 */
[----:B----4-:R-:W-:Y:S02]  /*0090*/  ULOP3.LUT UR9, UR37, 0x1, URZ, 0xc0, !UPT ;  /* 0x0000000125097892 */ /* 0x010fe4000f8ec0ff */
[----:B------:R-:W-:Y:S01]  /*00a0*/  ULOP3.LUT UR8, UR37, 0x1, URZ, 0x3c, !UPT ;  /* 0x0000000125087892 */ /* 0x000fe2000f8e3cff */
[----:B--2---:R-:W-:-:S05]  /*00b0*/  SHF.R.U32.HI R66, RZ, 0x5, R72 ;  /* 0x00000005ff427819 */ /* 0x004fca0000011648 */
[----:B------:R-:W2:Y:S02]  /*00c0*/  SHFL.IDX PT, R0, R66, RZ, 0x1f ;  /* 0x00001fff42007589 */ /* 0x000ea400000e0000 */
[----:B--2---:R-:W-:Y:S01]  /*00d0*/  R2UR UR10, R0 ;  /* 0x00000000000a72ca */ /* 0x004fe200000e0000 */
[----:B-1----:R-:W-:-:S14]  /*00e0*/  BRA.U UP0, `(.L_x_0) ;  /* 0x00000001002c7547 */ /* 0x002fdc000b800000 */
[----:B------:R-:W1:Y:S02]  /*00f0*/  LDCU.64 UR6, c[0x0][0x888] ;  /* 0x00011100ff0677ac */ /* 0x000e640008000a00 */
[----:B-1----:R-:W-:-:S04]  /*0100*/  UISETP.NE.U32.AND UP0, UPT, UR6, URZ, UPT ;  /* 0x000000ff0600728c */ /* 0x002fc8000bf05070 */
[----:B------:R-:W-:-:S09]  /*0110*/  UISETP.NE.AND.EX UP0, UPT, UR7, URZ, UPT, UP0 ;  /* 0x000000ff0700728c */ /* 0x000fd2000bf05300 */
[----:B------:R-:W-:Y:S05]  /*0120*/  BRA.U !UP0, `(.L_x_1) ;  /* 0x0000000108107547 */ /* 0x000fea000b800000 */
[----:B------:R-:W1:Y:S02]  /*0130*/  LDC.64 R2, c[0x0][0x888] ;  /* 0x00022200ff027b82 */ /* 0x000e640000000a00 */
[----:B-1----:R1:W5:Y:S01]  /*0140*/  LDG.E R35, desc[UR46][R2.64] ;  /* 0x0000002e02237981 */ /* 0x002362000c1e1900 */
[----:B------:R-:W-:Y:S01]  /*0150*/  HFMA2 R59, -RZ, RZ, 0, 5.9604644775390625e-08 ;  /* 0x00000001ff3b7431 */ /* 0x000fe200000001ff */
[----:B------:R-:W-:Y:S05]  /*0160*/  BRA `(.L_x_0) ;  /* 0x00000000000c7947 */ /* 0x000fea0003800000 */
.L_x_1:
[----:B------:R-:W1:Y:S01]  /*0170*/  LDCU UR6, c[0x0][0x880] ;  /* 0x00011000ff0677ac */ /* 0x000e620008000800 */
[----:B------:R-:W-:Y:S01]  /*0180*/  HFMA2 R59, -RZ, RZ, 0, 5.9604644775390625e-08 ;  /* 0x00000001ff3b7431 */ /* 0x000fe200000001ff */
[----:B-1----:R-:W-:-:S07]  /*0190*/  MOV R35, UR6 ;  /* 0x0000000600237c02 */ /* 0x002fce0008000f00 */
.L_x_0:
[----:B------:R-:W2:Y:S02]  /*01a0*/  LDCU.64 UR6, c[0x0][0x8b0] ;  /* 0x00011600ff0677ac */ /* 0x000ea40008000a00 */
[----:B--2---:R-:W-:-:S04]  /*01b0*/  UISETP.NE.U32.AND UP0, UPT, UR6, URZ, UPT ;  /* 0x000000ff0600728c */ /* 0x004fc8000bf05070 */
[----:B------:R-:W-:-:S09]  /*01c0*/  UISETP.NE.AND.EX UP0, UPT, UR7, URZ, UPT, UP0 ;  /* 0x000000ff0700728c */ /* 0x000fd2000bf05300 */
[----:B------:R-:W-:Y:S05]  /*01d0*/  BRA.U UP0, `(.L_x_2) ;  /* 0x0000000100247547 */ /* 0x000fea000b800000 */
[----:B------:R-:W2:Y:S02]  /*01e0*/  LDCU.64 UR6, c[0x0][0x8a8] ;  /* 0x00011500ff0677ac */ /* 0x000ea40008000a00 */
[----:B--2---:R-:W-:-:S04]  /*01f0*/  UISETP.NE.U32.AND UP0, UPT, UR6, URZ, UPT ;  /* 0x000000ff0600728c */ /* 0x004fc8000bf05070 */
[----:B------:R-:W-:-:S09]  /*0200*/  UISETP.NE.AND.EX UP0, UPT, UR7, URZ, UPT, UP0 ;  /* 0x000000ff0700728c */ /* 0x000fd2000bf05300 */
[----:B------:R-:W-:Y:S05]  /*0210*/  BRA.U !UP0, `(.L_x_3) ;  /* 0x00000001080c7547 */ /* 0x000fea000b800000 */
[----:B------:R-:W2:Y:S02]  /*0220*/  LDC.64 R32, c[0x0][0x8a8] ;  /* 0x00022a00ff207b82 */ /* 0x000ea40000000a00 */
[----:B--2---:R2:W5:Y:S01]  /*0230*/  LDG.E R32, desc[UR46][R32.64] ;  /* 0x0000002e20207981 */ /* 0x004562000c1e1900 */
[----:B------:R-:W-:Y:S05]  /*0240*/  BRA `(.L_x_2) ;  /* 0x0000000000087947 */ /* 0x000fea0003800000 */
.L_x_3:
[----:B------:R-:W2:Y:S02]  /*0250*/  LDCU UR6, c[0x0][0x8a0] ;  /* 0x00011400ff0677ac */ /* 0x000ea40008000800 */
[----:B--2---:R-:W-:Y:S02]  /*0260*/  MOV R32, UR6 ;  /* 0x0000000600207c02 */ /* 0x004fe40008000f00 */
.L_x_2:
[----:B------:R-:W-:Y:S01]  /*0270*/  IMAD.U32 R0, RZ, RZ, UR10 ;  /* 0x0000000aff007e24 */ /* 0x000fe2000f8e00ff */
[----:B------:R-:W-:Y:S04]  /*0280*/  BSSY.RECONVERGENT B0, `(.L_x_4) ;  /* 0x000000c000007945 */ /* 0x000fe80003800200 */
[C---:B------:R-:W-:Y:S02]  /*0290*/  ISETP.NE.OR P2, PT, R0.reuse, 0x1, !P1 ;  /* 0x000000010000780c */ /* 0x040fe40004f45670 */
[----:B------:R-:W-:-:S11]  /*02a0*/  ISETP.NE.OR P0, PT, R0, 0x3, !P1 ;  /* 0x000000030000780c */ /* 0x000fd60004f05670 */
[----:B------:R-:W-:Y:S05]  /*02b0*/  @P2 BRA `(.L_x_5) ;  /* 0x0000000000202947 */ /* 0x000fea0003800000 */
[----:B------:R-:W3:Y:S02]  /*02c0*/  LDCU.64 UR6, c[0x0][0x348] ;  /* 0x00006900ff0677ac */ /* 0x000ee40008000a00 */
[----:B---3--:R-:W-:Y:S02]  /*02d0*/  UIADD3 UR12, UP1, UPT, UR6, 0x80, URZ ;  /* 0x00000080060c7890 */ /* 0x008fe4000ff3e0ff */
[----:B------:R-:W-:Y:S02]  /*02e0*/  UIADD3 UR6, UP0, UPT, UR6, 0x180, URZ ;  /* 0x0000018006067890 */ /* 0x000fe4000ff1e0ff */
[----:B------:R-:W-:Y:S02]  /*02f0*/  UIADD3.X UR13, UPT, UPT, URZ, UR7, URZ, UP1, !UPT ;  /* 0x00000007ff0d7290 */ /* 0x000fe40008ffe4ff */
[----:B------:R-:W-:-:S07]  /*0300*/  UIADD3.X UR7, UPT, UPT, URZ, UR7, URZ, UP0, !UPT ;  /* 0x00000007ff077290 */ /* 0x000fce00087fe4ff */
[----:B------:R3:W-:Y:S02]  /*0310*/  UTMACCTL.PF [UR12] ;  /* 0x000000000c0079b9 */ /* 0x0007e40008040000 */
[----:B------:R3:W-:Y:S02]  /*0320*/  UTMACCTL.PF [UR6] ;  /* 0x00000000060079b9 */ /* 0x0007e40008040000 */
[----:B---3--:R-:W-:Y:S01]  /*0330*/  NOP ;  /* 0x0000000000007918 */ /* 0x008fe20000000000 */
.L_x_5:
[----:B------:R-:W-:Y:S05]  /*0340*/  BSYNC.RECONVERGENT B0 ;  /* 0x0000000000007941 */ /* 0x000fea0003800200 */
.L_x_4:
[----:B------:R-:W-:Y:S04]  /*0350*/  BSSY.RECONVERGENT B0, `(.L_x_6) ;  /* 0x000000a000007945 */ /* 0x000fe80003800200 */
        /* <DEDUP_REMOVED lines=9> */
.L_x_7:
[----:B------:R-:W-:Y:S05]  /*03f0*/  BSYNC.RECONVERGENT B0 ;  /* 0x0000000000007941 */ /* 0x000fea0003800200 */
.L_x_6:
[----:B------:R-:W3:Y:S01]  /*0400*/  LDCU.64 UR6, c[0x0][0x888] ;  /* 0x00011100ff0677ac */ /* 0x000ee20008000a00 */
[----:B------:R-:W-:Y:S02]  /*0410*/  UISETP.EQ.U32.AND UP0, UPT, UR4, URZ, UPT ;  /* 0x000000ff0400728c */ /* 0x000fe4000bf02070 */
[----:B------:R-:W-:Y:S02]  /*0420*/  UPLOP3.LUT UP5, UPT, UPT, UPT, UPT, 0x80, 0x8 ;  /* 0x000000000008789c */ /* 0x000fe40003faf070 */
[----:B---3--:R-:W-:-:S04]  /*0430*/  UISETP.NE.U32.AND UP1, UPT, UR6, URZ, UPT ;  /* 0x000000ff0600728c */ /* 0x008fc8000bf25070 */
[----:B------:R-:W-:-:S04]  /*0440*/  UISETP.NE.AND.EX UP1, UPT, UR7, URZ, UPT, UP1 ;  /* 0x000000ff0700728c */ /* 0x000fc8000bf25310 */
[----:B------:R-:W-:-:S04]  /*0450*/  UISETP.EQ.OR.EX UP2, UPT, UR5, URZ, !UP1, UP0 ;  /* 0x000000ff0500728c */ /* 0x000fc8000cf42700 */
[----:B------:R-:W-:-:S05]  /*0460*/  UP2UR UR50, UPR, URZ, 0x4 ;  /* 0x00000004ff327883 */ /* 0x000fca0008000000 */
[----:B------:R-:W-:Y:S07]  /*0470*/  BRA.U !UP2, `(.L_x_8) ;  /* 0x000000010a207547 */ /* 0x000fee000b800000 */
[----:B------:R-:W-:Y:S01]  /*0480*/  UISETP.NE.U32.AND UP2, UPT, UR4, URZ, UPT ;  /* 0x000000ff0400728c */ /* 0x000fe2000bf45070 */
[----:B-----5:R-:W-:Y:S01]  /*0490*/  FSETP.NEU.AND P0, PT, R35, RZ, PT ;  /* 0x000000ff2300720b */ /* 0x020fe20003f0d000 */
[----:B------:R-:W-:Y:S02]  /*04a0*/  USEL UR4, URZ, 0xffffffff, UP1 ;  /* 0xffffffffff047887 */ /* 0x000fe40008800000 */
[----:B------:R-:W-:-:S10]  /*04b0*/  UISETP.NE.AND.EX UP2, UPT, UR5, URZ, UPT, UP2 ;  /* 0x000000ff0500728c */ /* 0x000fd4000bf45320 */
[----:B------:R-:W-:Y:S01]  /*04c0*/  VOTEU.ANY UP0, P0 ;  /* 0x0000000000ff7886 */ /* 0x000fe20000000100 */
[----:B------:R-:W-:-:S04]  /*04d0*/  @!UP2 USEL UR4, URZ, 0xffffffff, UP0 ;  /* 0xffffffffff04a887 */ /* 0x000fc80008000000 */
[----:B------:R-:W-:-:S04]  /*04e0*/  ULOP3.LUT UR4, UR4, 0x1, URZ, 0xc0, !UPT ;  /* 0x0000000104047892 */ /* 0x000fc8000f8ec0ff */
[----:B------:R-:W-:-:S11]  /*04f0*/  UISETP.NE.U32.AND UP5, UPT, UR4, 0x1, UPT ;  /* 0x000000010400788c */ /* 0x000fd6000bfa5070 */
.L_x_8:
[----:B------:R-:W3:Y:S01]  /*0500*/  SHFL.IDX PT, R0, R66, RZ, 0x1f ;  /* 0x00001fff42007589 */ /* 0x000ee200000e0000 */
[----:B------:R-:W-:-:S04]  /*0510*/  UISETP.NE.AND UP0, UPT, UR10, 0x2, UPT ;  /* 0x000000020a00788c */ /* 0x000fc8000bf05270 */
[----:B------:R-:W-:Y:S02]  /*0520*/  UISETP.EQ.AND UP2, UPT, UR9, URZ, !UP0 ;  /* 0x000000ff0900728c */ /* 0x000fe4000c742270 */
[----:B------:R-:W-:-:S04]  /*0530*/  USEL UR6, URZ, 0x1, UP0 ;  /* 0x00000001ff067887 */ /* 0x000fc80008000000 */
[----:B------:R-:W-:Y:S02]  /*0540*/  PLOP3.LUT P5, PT, P1, PT, UP2, 0x80, 0x8 ;  /* 0x000000000008781c */ /* 0x000fe40000faf028 */
[----:B---3--:R-:W-:-:S13]  /*0550*/  ISETP.NE.AND P0, PT, R0, RZ, PT ;  /* 0x000000ff0000720c */ /* 0x008fda0003f05270 */
[----:B------:R-:W-:Y:S05]  /*0560*/  @P0 BRA `(.L_x_9) ;  /* 0x0000000000640947 */ /* 0x000fea0003800000 */
[----:B------:R-:W-:Y:S01]  /*0570*/  UMOV UR7, 0x400 ;  /* 0x0000040000077882 */ /* 0x000fe20000000000 */
[----:B------:R-:W-:Y:S01]  /*0580*/  UMOV UR5, 0x1 ;  /* 0x0000000100057882 */ /* 0x000fe20000000000 */
[----:B------:R-:W-:Y:S01]  /*0590*/  UMOV UR4, 0x4 ;  /* 0x0000000400047882 */ /* 0x000fe20000000000 */
[----:B------:R-:W-:Y:S02]  /*05a0*/  ULEA UR7, UR37, UR7, 0x18 ;  /* 0x0000000725077291 */ /* 0x000fe4000f8ec0ff */
[----:B------:R-:W-:-:S04]  /*05b0*/  UIADD3 UR12, UPT, UPT, -UR5, 0x100000, URZ ;  /* 0x00100000050c7890 */ /* 0x000fc8000fffe1ff */
[----:B------:R-:W-:Y:S02]  /*05c0*/  USHF.L.U32 UR13, UR12, 0xb, URZ ;  /* 0x0000000b0c0d7899 */ /* 0x000fe400080006ff */
[----:B------:R-:W-:Y:S02]  /*05d0*/  USHF.L.U32 UR12, UR12, 0x1, URZ ;  /* 0x000000010c0c7899 */ /* 0x000fe400080006ff */
[----:B------:R-:W-:-:S04]  /*05e0*/  UIADD3 UR4, UPT, UPT, -UR4, 0x100000, URZ ;  /* 0x0010000004047890 */ /* 0x000fc8000fffe1ff */
[----:B------:R-:W-:Y:S02]  /*05f0*/  USHF.L.U32 UR5, UR4, 0xb, URZ ;  /* 0x0000000b04057899 */ /* 0x000fe400080006ff */
[----:B------:R-:W-:Y:S01]  /*0600*/  USHF.L.U32 UR4, UR4, 0x1, URZ ;  /* 0x0000000104047899 */ /* 0x000fe200080006ff */
[----:B------:R-:W-:Y:S01]  /*0610*/  ELECT P0, URZ, PT ;  /* 0x0000000000ff782f */ /* 0x000fe20003800000 */
[----:B------:R-:W3:Y:S02]  /*0620*/  FENCE.VIEW.ASYNC.S ;  /* 0x00000000000073c6 */ /* 0x000ee40000000000 */
[----:B---3--:R3:W4:Y:S08]  /*0630*/  SYNCS.EXCH.64 URZ, [UR7], UR12 ;  /* 0x0000000c07ff75b2 */ /* 0x0087300008000100 */
[----:B------:R3:W1:Y:S01]  /*0640*/  SYNCS.EXCH.64 URZ, [UR7+0x30], UR4 ;  /* 0x0000300407ff75b2 */ /* 0x0006620008000100 */
        /* <DEDUP_REMOVED lines=10> */
[----:B------:R-:W-:Y:S01]  /*06f0*/  NOP ;  /* 0x0000000000007918 */ /* 0x000fe20000000000 */
.L_x_9:
[----:B------:R-:W2:Y:S01]  /*0700*/  SHFL.IDX PT, R0, R66, RZ, 0x1f ;  /* 0x00001fff42007589 */ /* 0x000ea200000e0000 */
[----:B------:R-:W-:Y:S01]  /*0710*/  NOP ;  /* 0x0000000000007918 */ /* 0x000fe20000000000 */
[----:B--2---:R-:W-:-:S13]  /*0720*/  ISETP.NE.AND P0, PT, R0, 0x1, PT ;  /* 0x000000010000780c */ /* 0x004fda0003f05270 */
[----:B------:R-:W-:Y:S05]  /*0730*/  @P0 BRA `(.L_x_10) ;  /* 0x0000000000540947 */ /* 0x000fea0003800000 */
[----:B---3--:R-:W-:Y:S01]  /*0740*/  UMOV UR7, 0x400 ;  /* 0x0000040000077882 */ /* 0x008fe20000000000 */
        /* <DEDUP_REMOVED lines=10> */
[----:B------:R-:W2:Y:S02]  /*07f0*/  FENCE.VIEW.ASYNC.S ;  /* 0x00000000000073c6 */ /* 0x000ea40000000000 */
[----:B--2---:R2:W3:Y:S08]  /*0800*/  SYNCS.EXCH.64 URZ, [UR7+0x60], UR12 ;  /* 0x0000600c07ff75b2 */ /* 0x0044f00008000100 */
        /* <DEDUP_REMOVED lines=8> */
.L_x_10:
[----:B------:R-:W4:Y:S01]  /*0890*/  SHFL.IDX PT, R0, R66, RZ, 0x1f ;  /* 0x00001fff42007589 */ /* 0x000f2200000e0000 */
[----:B------:R-:W-:Y:S01]  /*08a0*/  NOP ;  /* 0x0000000000007918 */ /* 0x000fe20000000000 */
[----:B----4-:R-:W-:-:S13]  /*08b0*/  ISETP.NE.AND P0, PT, R0, 0x3, PT ;  /* 0x000000030000780c */ /* 0x010fda0003f05270 */
[----:B------:R-:W-:Y:S05]  /*08c0*/  @P0 BRA `(.L_x_11) ;  /* 0x00000000002c0947 */ /* 0x000fea0003800000 */
[----:B--23--:R-:W-:Y:S01]  /*08d0*/  UMOV UR5, 0x400 ;  /* 0x0000040000057882 */ /* 0x00cfe20000000000 */
[----:B------:R-:W-:Y:S01]  /*08e0*/  UMOV UR4, 0x20 ;  /* 0x0000002000047882 */ /* 0x000fe20000000000 */
[----:B------:R-:W-:Y:S02]  /*08f0*/  ULEA UR5, UR37, UR5, 0x18 ;  /* 0x0000000525057291 */ /* 0x000fe4000f8ec0ff */
[----:B------:R-:W-:-:S04]  /*0900*/  UIADD3 UR12, UPT, UPT, -UR4, 0x100000, URZ ;  /* 0x00100000040c7890 */ /* 0x000fc8000fffe1ff */
[----:B------:R-:W-:Y:S02]  /*0910*/  USHF.L.U32 UR13, UR12, 0xb, URZ ;  /* 0x0000000b0c0d7899 */ /* 0x000fe400080006ff */
[----:B------:R-:W-:Y:S01]  /*0920*/  USHF.L.U32 UR12, UR12, 0x1, URZ ;  /* 0x000000010c0c7899 */ /* 0x000fe200080006ff */
[----:B------:R-:W-:Y:S01]  /*0930*/  ELECT P0, URZ, PT ;  /* 0x0000000000ff782f */ /* 0x000fe20003800000 */
[----:B------:R-:W2:Y:S10]  /*0940*/  FENCE.VIEW.ASYNC.S ;  /* 0x00000000000073c6 */ /* 0x000eb40000000000 */
[----:B--2---:R4:W2:Y:S01]  /*0950*/  SYNCS.EXCH.64 URZ, [UR5+0xa0], UR12 ;  /* 0x0000a00c05ff75b2 */ /* 0x0048a20008000100 */
[----:B------:R4:W3:Y:S02]  /*0960*/  SYNCS.EXCH.64 URZ, [UR5+0xa8], UR12 ;  /* 0x0000a80c05ff75b2 */ /* 0x0008e40008000100 */
[----:B----4-:R-:W-:Y:S01]  /*0970*/  NOP ;  /* 0x0000000000007918 */ /* 0x010fe20000000000 */
.L_x_11:
[----:B------:R-:W4:Y:S01]  /*0980*/  SHFL.IDX PT, R0, R66, RZ, 0x1f ;  /* 0x00001fff42007589 */ /* 0x000f2200000e0000 */
[----:B------:R-:W-:Y:S01]  /*0990*/  NOP ;  /* 0x0000000000007918 */ /* 0x000fe20000000000 */
[----:B----4-:R-:W-:-:S13]  /*09a0*/  ISETP.NE.AND P0, PT, R0, 0x4, PT ;  /* 0x000000040000780c */ /* 0x010fda0003f05270 */
[----:B------:R-:W-:Y:S05]  /*09b0*/  @P0 BRA `(.L_x_12) ;  /* 0x0000000000480947 */ /* 0x000fea0003800000 */
[----:B--23--:R-:W-:Y:S01]  /*09c0*/  UMOV UR7, 0x720 ;  /* 0x0000072000077882 */ /* 0x00cfe20000000000 */
[----:B------:R-:W-:Y:S01]  /*09d0*/  UMOV UR5, 0x400 ;  /* 0x0000040000057882 */ /* 0x000fe20000000000 */
[----:B------:R-:W-:Y:S01]  /*09e0*/  USEL UR7, UR7, 0x620, UP5 ;  /* 0x0000062007077887 */ /* 0x000fe2000a800000 */
        /* <DEDUP_REMOVED lines=10> */
[----:B--2---:R4:W2:Y:S08]  /*0a90*/  SYNCS.EXCH.64 URZ, [UR5+0xb0], UR12 ;  /* 0x0000b00c05ff75b2 */ /* 0x0048b00008000100 */
[----:B------:R4:W3:Y:S01]  /*0aa0*/  SYNCS.EXCH.64 URZ, [UR5+0xc0], UR14 ;  /* 0x0000c00e05ff75b2 */ /* 0x0008e20008000100 */
[----:B------:R4:W1:Y:S01]  /*0ab0*/  SYNCS.EXCH.64 URZ, [UR5+0xb8], UR12 ;  /* 0x0000b80c05ff75b2 */ /* 0x0008620008000100 */
[----:B------:R4:W1:Y:S02]  /*0ac0*/  SYNCS.EXCH.64 URZ, [UR5+0xc8], UR14 ;  /* 0x0000c80e05ff75b2 */ /* 0x0008640008000100 */
[----:B----4-:R-:W-:Y:S01]  /*0ad0*/  NOP ;  /* 0x0000000000007918 */ /* 0x010fe20000000000 */
.L_x_12:
[----:B------:R-:W4:Y:S01]  /*0ae0*/  SHFL.IDX PT, R0, R66, RZ, 0x1f ;  /* 0x00001fff42007589 */ /* 0x000f2200000e0000 */
[----:B------:R-:W-:Y:S01]  /*0af0*/  NOP ;  /* 0x0000000000007918 */ /* 0x000fe20000000000 */
[----:B----4-:R-:W-:-:S13]  /*0b00*/  ISETP.NE.AND P0, PT, R0, 0x5, PT ;  /* 0x000000050000780c */ /* 0x010fda0003f05270 */
[----:B------:R-:W-:Y:S05]  /*0b10*/  @P0 BRA `(.L_x_13) ;  /* 0x0000000000540947 */ /* 0x000fea0003800000 */
[----:B--23--:R-:W-:Y:S01]  /*0b20*/  UMOV UR7, 0x400 ;  /* 0x0000040000077882 */ /* 0x00cfe20000000000 */
        /* <DEDUP_REMOVED lines=14> */
[----:B------:R4:W1:Y:S01]  /*0c10*/  SYNCS.EXCH.64 URZ, [UR7+0xf8], UR4 ;  /* 0x0000f80407ff75b2 */ /* 0x0008620008000100 */
[----:B------:R4:W1:Y:S01]  /*0c20*/  SYNCS.EXCH.64 URZ, [UR7+0xe0], UR12 ;  /* 0x0000e00c07ff75b2 */ /* 0x0008620008000100 */
[----:B------:R4:W1:Y:S01]  /*0c30*/  SYNCS.EXCH.64 URZ, [UR7+0x100], UR4 ;  /* 0x0001000407ff75b2 */ /* 0x0008620008000100 */
[----:B------:R4:W1:Y:S01]  /*0c40*/  SYNCS.EXCH.64 URZ, [UR7+0xe8], UR12 ;  /* 0x0000e80c07ff75b2 */ /* 0x0008620008000100 */
[----:B------:R4:W1:Y:S02]  /*0c50*/  SYNCS.EXCH.64 URZ, [UR7+0x108], UR4 ;  /* 0x0001080407ff75b2 */ /* 0x0008640008000100 */
[----:B----4-:R-:W-:Y:S01]  /*0c60*/  NOP ;  /* 0x0000000000007918 */ /* 0x010fe20000000000 */
.L_x_13:
[----:B------:R-:W4:Y:S01]  /*0c70*/  SHFL.IDX PT, R0, R66, RZ, 0x1f ;  /* 0x00001fff42007589 */ /* 0x000f2200000e0000 */
[----:B------:R-:W-:Y:S01]  /*0c80*/  ISETP.NE.OR P1, PT, RZ, UR10, !P1 ;  /* 0x0000000aff007c0c */ /* 0x000fe2000cf25670 */
        /* <DEDUP_REMOVED lines=12> */
[----:B------:R4:W3:Y:S01]  /*0d50*/  SYNCS.EXCH.64 URZ, [UR5+0x120], UR12 ;  /* 0x0001200c05ff75b2 */ /* 0x0008e20008000100 */
[----:B------:R4:W1:Y:S01]  /*0d60*/  SYNCS.EXCH.64 URZ, [UR5+0x118], UR12 ;  /* 0x0001180c05ff75b2 */ /* 0x0008620008000100 */
[----:B------:R4:W1:Y:S02]  /*0d70*/  SYNCS.EXCH.64 URZ, [UR5+0x128], UR12 ;  /* 0x0001280c05ff75b2 */ /* 0x0008640008000100 */
[----:B----4-:R-:W-:Y:S01]  /*0d80*/  NOP ;  /* 0x0000000000007918 */ /* 0x010fe20000000000 */
.L_x_14:
[----:B------:R-:W-:Y:S01]  /*0d90*/  VOTEU.ALL UP0, P1 ;  /* 0x0000000000ff7886 */ /* 0x000fe20000800000 */
[----:B--23--:R-:W-:Y:S01]  /*0da0*/  UMOV UR12, 0x20 ;  /* 0x00000020000c7882 */ /* 0x00cfe20000000000 */
[----:B------:R-:W2:Y:S01]  /*0db0*/  LDCU UR5, c[0x0][0x36c] ;  /* 0x00006d80ff0577ac */ /* 0x000ea20008000800 */
[----:B------:R-:W-:Y:S01]  /*0dc0*/  NOP ;  /* 0x0000000000007918 */ /* 0x000fe20000000000 */
[----:B------:R-:W-:Y:S01]  /*0dd0*/  LOP3.LUT R10, R72, 0x1f, RZ, 0xc0, !PT ;  /* 0x0000001f480a7812 */ /* 0x000fe200078ec0ff */
[----:B------:R-:W-:Y:S01]  /*0de0*/  @!UP0 UMOV UR4, 0x400 ;  /* 0x0000040000048882 */ /* 0x000fe20000000000 */
[----:B------:R-:W-:-:S04]  /*0df0*/  @!UP0 UIADD3 UR12, UPT, UPT, -UR12, 0x100000, URZ ;  /* 0x001000000c0c8890 */ /* 0x000fc8000fffe1ff */
[----:B------:R-:W-:Y:S02]  /*0e00*/  @!UP0 USHF.L.U32 UR13, UR12, 0xb, URZ ;  /* 0x0000000b0c0d8899 */ /* 0x000fe400080006ff */
[----:B------:R-:W-:Y:S02]  /*0e10*/  @!UP0 USHF.L.U32 UR12, UR12, 0x1, URZ ;  /* 0x000000010c0c8899 */ /* 0x000fe400080006ff */
[----:B------:R-:W-:Y:S01]  /*0e20*/  @!UP0 ULEA UR4, UR37, UR4, 0x18 ;  /* 0x0000000425048291 */ /* 0x000fe2000f8ec0ff */
[----:B------:R-:W-:Y:S01]  /*0e30*/  VOTEU.ALL UP0, P1 ;  /* 0x0000000000ff7886 */ /* 0x000fe20000800000 */
[----:B------:R-:W-:Y:S02]  /*0e40*/  UISETP.NE.AND UP4, UPT, UR10, URZ, UPT ;  /* 0x000000ff0a00728c */ /* 0x000fe4000bf85270 */
[----:B--2---:R-:W-:Y:S01]  /*0e50*/  UISETP.EQ.U32.AND UP2, UPT, UR5, 0x1, UPT ;  /* 0x000000010500788c */ /* 0x004fe2000bf42070 */
[----:B------:R-:W2:Y:S07]  /*0e60*/  FENCE.VIEW.ASYNC.S ;  /* 0x00000000000073c6 */ /* 0x000eae0000000000 */
[----:B--2---:R2:W3:Y:S01]  /*0e70*/  @!UP0 SYNCS.EXCH.64 URZ, [UR4+0x130], UR12 ;  /* 0x0001300c04ff85b2 */ /* 0x0044e20008000100 */
[----:B------:R-:W-:Y:S05]  /*0e80*/  BRA.U !UP2, `(.L_x_15) ;  /* 0x000000010a087547 */ /* 0x000fea000b800000 */
[----:B-1-3--:R-:W-:Y:S01]  /*0e90*/  UCGABAR_ARV ;  /* 0x00000000000079c7 */ /* 0x00afe20008000000 */
[----:B------:R-:W-:Y:S05]  /*0ea0*/  BRA `(.L_x_16) ;  /* 0x0000000000047947 */ /* 0x000fea0003800000 */
.L_x_15:
[----:B-1-3--:R-:W-:Y:S01]  /*0eb0*/  NOP ;  /* 0x0000000000007918 */ /* 0x00afe20000000000 */
.L_x_16:
[----:B------:R-:W1:Y:S01]  /*0ec0*/  S2R R11, SR_CTAID.X ;  /* 0x00000000000b7919 */ /* 0x000e620000002500 */
[----:B------:R-:W-:-:S05]  /*0ed0*/  CS2R.32 R60, SR_CgaSize ;  /* 0x00000000003c7805 */ /* 0x000fca0000008a00 */
[----:B------:R-:W-:-:S05]  /*0ee0*/  IMAD R60, R60, -0xa0, RZ ;  /* 0xffffff603c3c7824 */ /* 0x000fca00078e02ff */
[----:B------:R-:W-:-:S14]  /*0ef0*/  R2UR UR5, R60 ;  /* 0x000000003c0572ca */ /* 0x000fdc00000e0000 */
[----:B------:R-:W3:Y:S01]  /*0f00*/  LDCU UR5, c[0x0][UR5+0x2b0] ;  /* 0x00005600050577ac */ /* 0x000ee20008000800 */
[----:B------:R-:W-:-:S05]  /*0f10*/  CS2R.32 R0, SR_CgaSize ;  /* 0x0000000000007805 */ /* 0x000fca0000008a00 */
[----:B------:R-:W-:-:S06]  /*0f20*/  IMAD R0, R0, -0xa0, RZ ;  /* 0xffffff6000007824 */ /* 0x000fcc00078e02ff */
[----:B------:R-:W4:Y:S01]  /*0f30*/  LDC R0, c[0x0][R0+0x2a0] ;  /* 0x0000a80000007b82 */ /* 0x000f220000000800 */
[----:B------:R-:W-:Y:S01]  /*0f40*/  PRMT R8, RZ, 0x7610, R8 ;  /* 0x00007610ff087816 */ /* 0x000fe20000000008 */
[----:B------:R-:W3:Y:S01]  /*0f50*/  S2R R20, SR_CTAID.Y ;  /* 0x0000000000147919 */ /* 0x000ee20000002600 */
[----:B------:R-:W-:-:S05]  /*0f60*/  CS2R.32 R60, SR_CgaSize ;  /* 0x00000000003c7805 */ /* 0x000fca0000008a00 */
[----:B------:R-:W-:-:S05]  /*0f70*/  IMAD R60, R60, -0xa0, RZ ;  /* 0xffffff603c3c7824 */ /* 0x000fca00078e02ff */
[----:B--2---:R-:W-:-:S14]  /*0f80*/  R2UR UR4, R60 ;  /* 0x000000003c0472ca */ /* 0x004fdc00000e0000 */
[----:B------:R-:W2:Y:S01]  /*0f90*/  LDCU UR4, c[0x0][UR4+0x2b4] ;  /* 0x00005680040477ac */ /* 0x000ea20008000800 */
[----:B------:R-:W1:Y:S01]  /*0fa0*/  LDCU UR11, c[0x0][0xb30] ;  /* 0x00016600ff0b77ac */ /* 0x000e620008000800 */
[----:B------:R-:W3:Y:S01]  /*0fb0*/  LDC R9, c[0x0][0xb24] ;  /* 0x0002c900ff097b82 */ /* 0x000ee20000000800 */
[----:B------:R-:W-:Y:S02]  /*0fc0*/  UISETP.GT.U32.AND UP0, UPT, UR9, 0xffff, UPT ;  /* 0x0000ffff0900788c */ /* 0x000fe4000bf04070 */
[----:B------:R-:W-:Y:S02]  /*0fd0*/  USHF.L.U32 UR7, UR37, 0x9, URZ ;  /* 0x0000000925077899 */ /* 0x000fe400080006ff */
[----:B------:R-:W-:Y:S01]  /*0fe0*/  USEL UR12, UR9, 0xffff, !UP0 ;  /* 0x0000ffff090c7887 */ /* 0x000fe2000c000000 */
[----:B------:R-:W-:-:S05]  /*0ff0*/  CS2R.32 R58, SR_CgaSize ;  /* 0x00000000003a7805 */ /* 0x000fca0000008a00 */
[----:B------:R-:W-:-:S06]  /*1000*/  IMAD R58, R58, -0xa0, RZ ;  /* 0xffffff603a3a7824 */ /* 0x000fcc00078e02ff */
[----:B------:R-:W4:Y:S01]  /*1010*/  LDC R58, c[0x0][R58+0x2a4] ;  /* 0x0000a9003a3a7b82 */ /* 0x000f220000000800 */
[----:B------:R-:W-:Y:S02]  /*1020*/  ULOP3.LUT UR7, UR7, 0xc00, URZ, 0xc0, !UPT ;  /* 0x00000c0007077892 */ /* 0x000fe4000f8ec0ff */
[----:B------:R-:W-:Y:S02]  /*1030*/  ULOP3.LUT UR12, UR12, 0xffff, URZ, 0xc0, !UPT ;  /* 0x0000ffff0c0c7892 */ /* 0x000fe4000f8ec0ff */
[----:B------:R-:W-:-:S03]  /*1040*/  UISETP.NE.AND UP3, UPT, UR10, 0x2, UPT ;  /* 0x000000020a00788c */ /* 0x000fc6000bf65270 */
[----:B------:R-:W4:Y:S01]  /*1050*/  LDC R26, c[0x0][0xb24] ;  /* 0x0002c900ff1a7b82 */ /* 0x000f220000000800 */
[----:B-1----:R-:W-:Y:S01]  /*1060*/  UISETP.NE.AND UP0, UPT, UR11, 0x1, UPT ;  /* 0x000000010b00788c */ /* 0x002fe2000bf05270 */
[----:B------:R-:W-:Y:S01]  /*1070*/  I2FP.F32.U32 R60, R11 ;  /* 0x0000000b003c7245 */ /* 0x000fe20000201000 */
[----:B------:R-:W-:-:S05]  /*1080*/  IMAD.MOV.U32 R21, RZ, RZ, R11 ;  /* 0x000000ffff157224 */ /* 0x000fca00078e000b */
[----:B------:R-:W1:Y:S01]  /*1090*/  S2UR UR36, SR_CTAID.Z ;  /* 0x00000000002479c3 */ /* 0x000e620000002700 */
[----:B---3--:R-:W-:Y:S02]  /*10a0*/  ISETP.GE.AND P0, PT, R9, 0x1, PT ;  /* 0x000000010900780c */ /* 0x008fe40003f06270 */
[----:B------:R-:W-:Y:S01]  /*10b0*/  I2FP.F32.U32 R3, R20 ;  /* 0x0000001400037245 */ /* 0x000fe20000201000 */
[----:B------:R-:W-:Y:S01]  /*10c0*/  FMUL R60, R60, UR5 ;  /* 0x000000053c3c7c20 */ /* 0x000fe20008400000 */
[----:B------:R-:W-:-:S03]  /*10d0*/  USHF.R.U32.HI UR5, URZ, 0x6, UR7 ;  /* 0x00000006ff057899 */ /* 0x000fc60008011607 */
[----:B--2---:R-:W-:Y:S01]  /*10e0*/  FMUL R3, R3, UR4 ;  /* 0x0000000403037c20 */ /* 0x004fe20008400000 */
[----:B------:R-:W-:Y:S01]  /*10f0*/  UMOV UR4, 0x55 ;  /* 0x0000005500047882 */ /* 0x000fe20000000000 */
[----:B------:R-:W2:Y:S01]  /*1100*/  F2I.U32.TRUNC.NTZ R60, R60 ;  /* 0x0000003c003c7305 */ /* 0x000ea2000020f000 */
[----:B------:R-:W-:-:S07]  /*1110*/  USHF.L.U32 UR4, UR4, UR12, URZ ;  /* 0x0000000c04047299 */ /* 0x000fce00080006ff */
[----:B------:R-:W3:Y:S01]  /*1120*/  F2I.U32.TRUNC.NTZ R3, R3 ;  /* 0x0000000300037305 */ /* 0x000ee2000020f000 */
[----:B--2---:R-:W-:-:S04]  /*1130*/  IMAD.MOV R60, RZ, RZ, -R60 ;  /* 0x000000ffff3c7224 */ /* 0x004fc800078e0a3c */
[----:B----4-:R-:W-:Y:S01]  /*1140*/  IMAD R60, R0, R60, R11 ;  /* 0x0000003c003c7224 */ /* 0x010fe200078e020b */
[----:B------:R-:W-:Y:S02]  /*1150*/  PRMT R0, RZ, 0x7610, R0 ;  /* 0x00007610ff007816 */ /* 0x000fe40000000000 */
[----:B---3--:R-:W-:-:S05]  /*1160*/  IADD3 R3, PT, PT, -R3, RZ, RZ ;  /* 0x000000ff03037210 */ /* 0x008fca0007ffe1ff */
[----:B------:R-:W-:Y:S01]  /*1170*/  IMAD R58, R58, R3, R20 ;  /* 0x000000033a3a7224 */ /* 0x000fe200078e0214 */
[----:B-1----:R-:W-:Y:S06]  /*1180*/  BRA.U UP4, `(.L_x_17) ;  /* 0x0000000104607547 */ /* 0x002fec000b800000 */
[----:B------:R-:W-:Y:S02]  /*1190*/  ISETP.NE.AND P4, PT, R58, RZ, PT ;  /* 0x000000ff3a00720c */ /* 0x000fe40003f85270 */
[C---:B------:R-:W-:Y:S02]  /*11a0*/  LOP3.LUT R2, R60.reuse, 0x2, RZ, 0x3c, !PT ;  /* 0x000000023c027812 */ /* 0x040fe400078e3cff */
[C---:B------:R-:W-:Y:S02]  /*11b0*/  LOP3.LUT R0, R60.reuse, 0x4, RZ, 0x3c, !PT ;  /* 0x000000043c007812 */ /* 0x040fe400078e3cff */
[----:B------:R-:W-:Y:S02]  /*11c0*/  ISETP.GT.U32.AND P3, PT, R60, 0x1, P4 ;  /* 0x000000013c00780c */ /* 0x000fe40002764070 */
[----:B------:R-:W-:Y:S02]  /*11d0*/  ISETP.GT.U32.AND P2, PT, R2, 0x1, P4 ;  /* 0x000000010200780c */ /* 0x000fe40002744070 */
[----:B------:R-:W-:-:S02]  /*11e0*/  ISETP.GT.U32.AND P1, PT, R0, 0x1, P4 ;  /* 0x000000010000780c */ /* 0x000fc40002724070 */
[----:B------:R-:W-:Y:S02]  /*11f0*/  LOP3.LUT R4, R60, 0x6, RZ, 0x3c, !PT ;  /* 0x000000063c047812 */ /* 0x000fe400078e3cff */
[----:B------:R-:W-:Y:S02]  /*1200*/  SEL R2, RZ, 0x1, P3 ;  /* 0x00000001ff027807 */ /* 0x000fe40001800000 */
[----:B------:R-:W-:Y:S02]  /*1210*/  SEL R3, RZ, 0x2, P3 ;  /* 0x00000002ff037807 */ /* 0x000fe40001800000 */
[----:B------:R-:W-:Y:S02]  /*1220*/  SEL R0, RZ, 0x4, P2 ;  /* 0x00000004ff007807 */ /* 0x000fe40001000000 */
[----:B------:R-:W-:Y:S02]  /*1230*/  ISETP.GT.U32.AND P4, PT, R4, 0x1, P4 ;  /* 0x000000010400780c */ /* 0x000fe40002784070 */
[----:B------:R-:W-:-:S02]  /*1240*/  IADD3 R0, PT, PT, R0, R3, R2 ;  /* 0x0000000300007210 */ /* 0x000fc40007ffe002 */
[----:B------:R-:W-:Y:S02]  /*1250*/  SEL R4, RZ, 0x10, P1 ;  /* 0x00000010ff047807 */ /* 0x000fe40000800000 */
[----:B------:R-:W-:Y:S02]  /*1260*/  SEL R3, RZ, 0x8, P2 ;  /* 0x00000008ff037807 */ /* 0x000fe40001000000 */
[----:B------:R-:W-:Y:S02]  /*1270*/  SEL R2, RZ, 0x40, P4 ;  /* 0x00000040ff027807 */ /* 0x000fe40002000000 */
[----:B------:R-:W-:Y:S02]  /*1280*/  SEL R5, RZ, 0x20, P1 ;  /* 0x00000020ff057807 */ /* 0x000fe40000800000 */
[----:B------:R-:W-:Y:S01]  /*1290*/  IADD3 R4, PT, PT, R4, R0, R3 ;  /* 0x0000000004047210 */ /* 0x000fe20007ffe003 */
[----:B------:R-:W-:Y:S01]  /*12a0*/  IMAD.MOV.U32 R0, RZ, RZ, 0x3 ;  /* 0x00000003ff007424 */ /* 0x000fe200078e00ff */
[----:B------:R-:W-:-:S02]  /*12b0*/  LOP3.LUT R3, R60, 0xfffffffe, RZ, 0xc0, !PT ;  /* 0xfffffffe3c037812 */ /* 0x000fc400078ec0ff */
[----:B------:R-:W-:Y:S02]  /*12c0*/  IADD3 R5, PT, PT, R2, R4, R5 ;  /* 0x0000000402057210 */ /* 0x000fe40007ffe005 */
[----:B------:R-:W-:Y:S02]  /*12d0*/  SEL R2, RZ, 0x80, P4 ;  /* 0x00000080ff027807 */ /* 0x000fe40002000000 */
[----:B------:R-:W-:-:S03]  /*12e0*/  SHF.L.U32 R0, R0, R3, RZ ;  /* 0x0000000300007219 */ /* 0x000fc600000006ff */
[----:B------:R-:W-:-:S05]  /*12f0*/  IMAD.IADD R2, R5, 0x1, R2 ;  /* 0x0000000105027824 */ /* 0x000fca00078e0202 */
[----:B------:R-:W-:Y:S02]  /*1300*/  PRMT R8, R2, 0x7610, R8 ;  /* 0x0000761002087816 */ /* 0x000fe40000000008 */
.L_x_17:
[----:B------:R-:W-:Y:S05]  /*1310*/  @!P0 BRA `(.L_x_18) ;  /* 0x0000000000b88947 */ /* 0x000fea0003800000 */
[----:B------:R-:W1:Y:S01]  /*1320*/  LDC.64 R4, c[0x0][0xb18] ;  /* 0x0002c600ff047b82 */ /* 0x000e620000000a00 */
[----:B------:R-:W-:-:S07]  /*1330*/  ISETP.NE.AND P0, PT, R9, 0x1, PT ;  /* 0x000000010900780c */ /* 0x000fce0003f05270 */
[----:B------:R-:W2:Y:S08]  /*1340*/  LDC R14, c[0x0][0xb0c] ;  /* 0x0002c300ff0e7b82 */ /* 0x000eb00000000800 */
[----:B------:R-:W3:Y:S08]  /*1350*/  LDC R13, c[0x0][0x370] ;  /* 0x0000dc00ff0d7b82 */ /* 0x000ef00000000800 */
[----:B------:R-:W4:Y:S01]  /*1360*/  LDC R16, c[0x0][0x374] ;  /* 0x0000dd00ff107b82 */ /* 0x000f220000000800 */
[----:B-1----:R-:W-:-:S07]  /*1370*/  ISETP.NE.AND P1, PT, R4, 0x1, PT ;  /* 0x000000010400780c */ /* 0x002fce0003f25270 */
[----:B------:R-:W3:Y:S01]  /*1380*/  LDC.64 R6, c[0x0][0xb10] ;  /* 0x0002c400ff067b82 */ /* 0x000ee20000000a00 */
[----:B--2---:R-:W-:-:S07]  /*1390*/  ISETP.NE.AND P2, PT, R14, 0x1, PT ;  /* 0x000000010e00780c */ /* 0x004fce0003f45270 */
[----:B------:R-:W1:Y:S08]  /*13a0*/  LDC R12, c[0x0][0xb20] ;  /* 0x0002c800ff0c7b82 */ /* 0x000e700000000800 */
[----:B------:R-:W2:Y:S01]  /*13b0*/  LDC.64 R2, c[0x0][0xb28] ;  /* 0x0002ca00ff027b82 */ /* 0x000ea20000000a00 */
[----:B----4-:R-:W-:-:S04]  /*13c0*/  IMAD.HI.U32 R15, R16, R5, RZ ;  /* 0x00000005100f7227 */ /* 0x010fc800078e00ff */
[----:B------:R-:W-:-:S04]  /*13d0*/  IMAD.HI.U32 R5, R20, R5, RZ ;  /* 0x0000000514057227 */ /* 0x000fc800078e00ff */
[----:B---3--:R-:W-:-:S04]  /*13e0*/  IMAD.HI.U32 R18, R13, R6, RZ ;  /* 0x000000060d127227 */ /* 0x008fc800078e00ff */
[C---:B------:R-:W-:Y:S01]  /*13f0*/  IMAD.HI.U32 R22, R11.reuse, R6, RZ ;  /* 0x000000060b167227 */ /* 0x040fe200078e00ff */
[-C--:B------:R-:W-:Y:S02]  /*1400*/  @P2 SHF.R.U32.HI R13, RZ, R7.reuse, R18 ;  /* 0x00000007ff0d2219 */ /* 0x080fe40000011612 */
[-C--:B-1----:R-:W-:Y:S02]  /*1410*/  @P1 SHF.R.U32.HI R16, RZ, R12.reuse, R15 ;  /* 0x0000000cff101219 */ /* 0x082fe4000001160f */
[----:B------:R-:W-:Y:S02]  /*1420*/  SHF.R.U32.HI R5, RZ, R12, R5 ;  /* 0x0000000cff057219 */ /* 0x000fe40000011605 */
[----:B------:R-:W-:Y:S02]  /*1430*/  SHF.R.U32.HI R22, RZ, R7, R22 ;  /* 0x00000007ff167219 */ /* 0x000fe40000011616 */
[----:B------:R-:W-:Y:S01]  /*1440*/  SEL R5, R20, R5, !P1 ;  /* 0x0000000514057207 */ /* 0x000fe20004800000 */
[----:B--2---:R-:W-:Y:S01]  /*1450*/  IMAD.HI.U32 R18, R16, R2, RZ ;  /* 0x0000000210127227 */ /* 0x004fe200078e00ff */
[----:B------:R-:W-:-:S02]  /*1460*/  SEL R21, R11, R22, !P2 ;  /* 0x000000160b157207 */ /* 0x000fc40005000000 */
[----:B------:R-:W-:Y:S01]  /*1470*/  IADD3 R7, PT, PT, -R5, RZ, RZ ;  /* 0x000000ff05077210 */ /* 0x000fe20007ffe1ff */
[----:B------:R-:W-:Y:S01]  /*1480*/  IMAD.HI.U32 R6, R13, R2, RZ ;  /* 0x000000020d067227 */ /* 0x000fe200078e00ff */
[----:B------:R-:W-:-:S03]  /*1490*/  @P0 SHF.R.U32.HI R16, RZ, R3, R18 ;  /* 0x00000003ff100219 */ /* 0x000fc60000011612 */
[----:B------:R-:W-:Y:S01]  /*14a0*/  IMAD R7, R4, R7, R20 ;  /* 0x0000000704077224 */ /* 0x000fe200078e0214 */
[----:B------:R-:W-:Y:S01]  /*14b0*/  @P0 SHF.R.U32.HI R13, RZ, R3, R6 ;  /* 0x00000003ff0d0219 */ /* 0x000fe20000011606 */
[----:B------:R-:W-:-:S04]  /*14c0*/  IMAD R16, R16, R9, RZ ;  /* 0x0000000910107224 */ /* 0x000fc800078e02ff */
[----:B------:R-:W-:Y:S01]  /*14d0*/  IMAD R6, R13, R9, RZ ;  /* 0x000000090d067224 */ /* 0x000fe200078e02ff */
[----:B------:R-:W-:-:S04]  /*14e0*/  ISETP.GE.AND P1, PT, R5, R16, PT ;  /* 0x000000100500720c */ /* 0x000fc80003f26270 */
[----:B------:R-:W-:Y:S01]  /*14f0*/  ISETP.GE.OR P1, PT, R21, R6, P1 ;  /* 0x000000061500720c */ /* 0x000fe20000f26670 */
[----:B------:R-:W-:-:S05]  /*1500*/  IMAD.HI.U32 R6, R5, R2, RZ ;  /* 0x0000000205067227 */ /* 0x000fca00078e00ff */
[----:B------:R-:W-:-:S04]  /*1510*/  SHF.R.U32.HI R6, RZ, R3, R6 ;  /* 0x00000003ff067219 */ /* 0x000fc80000011606 */
[----:B------:R-:W-:-:S03]  /*1520*/  SEL R6, R5, R6, !P0 ;  /* 0x0000000605067207 */ /* 0x000fc60004000000 */
[----:B------:R-:W-:Y:S01]  /*1530*/  @!P1 IMAD.HI.U32 R12, R21, R2, RZ ;  /* 0x00000002150c9227 */ /* 0x000fe200078e00ff */
[----:B------:R-:W-:-:S04]  /*1540*/  IADD3 R2, PT, PT, -R6, RZ, RZ ;  /* 0x000000ff06027210 */ /* 0x000fc80007ffe1ff */
[----:B------:R-:W-:Y:S01]  /*1550*/  @!P1 SHF.R.U32.HI R12, RZ, R3, R12 ;  /* 0x00000003ff0c9219 */ /* 0x000fe2000001160c */
[----:B------:R-:W-:-:S03]  /*1560*/  IMAD R2, R9, R2, R5 ;  /* 0x0000000209027224 */ /* 0x000fc600078e0205 */
[----:B------:R-:W-:-:S05]  /*1570*/  @!P1 SEL R3, R21, R12, !P0 ;  /* 0x0000000c15039207 */ /* 0x000fca0004000000 */
[--C-:B------:R-:W-:Y:S02]  /*1580*/  @!P1 IMAD.IADD R6, R6, 0x1, -R3.reuse ;  /* 0x0000000106069824 */ /* 0x100fe400078e0a03 */
[----:B------:R-:W-:Y:S01]  /*1590*/  @!P1 IMAD R3, R2, R13, R3 ;  /* 0x0000000d02039224 */ /* 0x000fe200078e0203 */
[----:B------:R-:W-:Y:S01]  /*15a0*/  IADD3 R2, PT, PT, -R21, RZ, RZ ;  /* 0x000000ff15027210 */ /* 0x000fe20007ffe1ff */
[----:B------:R-:W-:Y:S02]  /*15b0*/  @!P1 IMAD R5, R6, R9, R21 ;  /* 0x0000000906059224 */ /* 0x000fe400078e0215 */
[----:B------:R-:W-:Y:S02]  /*15c0*/  @!P1 IMAD.MOV.U32 R21, RZ, RZ, R3 ;  /* 0x000000ffff159224 */ /* 0x000fe400078e0003 */
[----:B------:R-:W-:Y:S02]  /*15d0*/  IMAD R2, R14, R2, R11 ;  /* 0x000000020e027224 */ /* 0x000fe400078e020b */
[----:B------:R-:W-:-:S02]  /*15e0*/  IMAD R20, R5, R4, R7 ;  /* 0x0000000405147224 */ /* 0x000fc400078e0207 */
[----:B------:R-:W-:Y:S02]  /*15f0*/  IMAD R21, R21, R14, R2 ;  /* 0x0000000e15157224 */ /* 0x000fe400078e0202 */
.L_x_18:
[----:B------:R-:W-:Y:S05]  /*1600*/  BRA.U UP0, `(.L_x_19) ;  /* 0x0000000100407547 */ /* 0x000fea000b800000 */
[----:B------:R-:W1:Y:S08]  /*1610*/  LDC.64 R4, c[0x0][0xb10] ;  /* 0x0002c400ff047b82 */ /* 0x000e700000000a00 */
[----:B------:R-:W2:Y:S08]  /*1620*/  LDC.64 R2, c[0x0][0xb18] ;  /* 0x0002c600ff027b82 */ /* 0x000eb00000000a00 */
[----:B------:R-:W3:Y:S08]  /*1630*/  LDC R6, c[0x0][0xb20] ;  /* 0x0002c800ff067b82 */ /* 0x000ef00000000800 */
[----:B------:R-:W4:Y:S01]  /*1640*/  LDC R12, c[0x0][0xb0c] ;  /* 0x0002c300ff0c7b82 */ /* 0x000f220000000800 */
[----:B-1----:R-:W-:-:S05]  /*1650*/  IMAD.HI.U32 R4, R21, R4, RZ ;  /* 0x0000000415047227 */ /* 0x002fca00078e00ff */
[----:B------:R-:W-:Y:S01]  /*1660*/  SHF.R.U32.HI R4, RZ, R5, R4 ;  /* 0x00000005ff047219 */ /* 0x000fe20000011604 */
[----:B--2---:R-:W-:Y:S01]  /*1670*/  IMAD.HI.U32 R3, R20, R3, RZ ;  /* 0x0000000314037227 */ /* 0x004fe200078e00ff */
[----:B------:R-:W-:-:S04]  /*1680*/  ISETP.NE.AND P0, PT, R2, 0x1, PT ;  /* 0x000000010200780c */ /* 0x000fc80003f05270 */
[----:B---3--:R-:W-:-:S04]  /*1690*/  SHF.R.U32.HI R3, RZ, R6, R3 ;  /* 0x00000006ff037219 */ /* 0x008fc80000011603 */
[----:B------:R-:W-:Y:S02]  /*16a0*/  SEL R3, R20, R3, !P0 ;  /* 0x0000000314037207 */ /* 0x000fe40004000000 */
[----:B----4-:R-:W-:-:S04]  /*16b0*/  ISETP.NE.AND P1, PT, R12, 0x1, PT ;  /* 0x000000010c00780c */ /* 0x010fc80003f25270 */
[----:B------:R-:W-:-:S05]  /*16c0*/  SEL R6, R21, R4, !P1 ;  /* 0x0000000415067207 */ /* 0x000fca0004800000 */
[----:B------:R-:W-:Y:S02]  /*16d0*/  IMAD.IADD R4, R3, 0x1, -R6 ;  /* 0x0000000103047824 */ /* 0x000fe400078e0a06 */
[----:B------:R-:W-:Y:S02]  /*16e0*/  IMAD.IADD R3, R6, 0x1, -R3 ;  /* 0x0000000106037824 */ /* 0x000fe400078e0a03 */
[----:B------:R-:W-:Y:S02]  /*16f0*/  IMAD R21, R4, R12, R21 ;  /* 0x0000000c04157224 */ /* 0x000fe400078e0215 */
[----:B------:R-:W-:Y:S02]  /*1700*/  IMAD R20, R3, R2, R20 ;  /* 0x0000000203147224 */ /* 0x000fe400078e0214 */
.L_x_19:
[----:B------:R-:W-:Y:S05]  /*1710*/  BRA.U !UP2, `(.L_x_20) ;  /* 0x000000010a0c7547 */ /* 0x000fea000b800000 */
[----:B------:R-:W-:Y:S01]  /*1720*/  UCGABAR_WAIT ;  /* 0x0000000000007dc7 */ /* 0x000fe20008000000 */
[----:B------:R-:W-:Y:S01]  /*1730*/  CCTL.IVALL ;  /* 0x00000000ff00798f */ /* 0x000fe20002000000 */
[----:B------:R-:W-:Y:S05]  /*1740*/  BRA `(.L_x_21) ;  /* 0x0000000000047947 */ /* 0x000fea0003800000 */
.L_x_20:
[----:B------:R-:W-:Y:S06]  /*1750*/  BAR.SYNC.DEFER_BLOCKING 0x0 ;  /* 0x0000000000007b1d */ /* 0x000fec0000010000 */
.L_x_21:
[----:B------:R-:W-:Y:S05]  /*1760*/  BRA.U UP3, `(.L_x_22) ;  /* 0x00000015030c7547 */ /* 0x000fea000b800000 */
[----:B------:R-:W1:Y:S01]  /*1770*/  LDCU UR13, c[0x0][0x38c] ;  /* 0x00007180ff0d77ac */ /* 0x000e620008000800 */
[----:B------:R-:W2:Y:S01]  /*1780*/  LDC R9, c[0x0][0x370] ;  /* 0x0000dc00ff097b82 */ /* 0x000ea20000000800 */
[----:B------:R-:W-:Y:S01]  /*1790*/  IMAD.SHL.U32 R16, R11, 0x40, RZ ;  /* 0x000000400b107824 */ /* 0x000fe200078e00ff */
[----:B------:R-:W-:Y:S01]  /*17a0*/  PLOP3.LUT P1, PT, PT, PT, UP5, 0x80, 0x8 ;  /* 0x000000000008781c */ /* 0x000fe20003f2f058 */
[----:B------:R-:W-:Y:S01]  /*17b0*/  HFMA2 R12, -RZ, RZ, 0, 0 ;  /* 0x00000000ff0c7431 */ /* 0x000fe200000001ff */
[----:B------:R-:W-:Y:S01]  /*17c0*/  UISETP.NE.AND UP1, UPT, UR10, URZ, UPT ;  /* 0x000000ff0a00728c */ /* 0x000fe2000bf25270 */
[----:B------:R-:W-:Y:S01]  /*17d0*/  ISETP.NE.AND P4, PT, R10, RZ, P5 ;  /* 0x000000ff0a00720c */ /* 0x000fe20002f85270 */
[----:B------:R-:W-:Y:S01]  /*17e0*/  IMAD.MOV.U32 R15, RZ, RZ, 0x1 ;  /* 0x00000001ff0f7424 */ /* 0x000fe200078e00ff */
[----:B------:R-:W-:Y:S01]  /*17f0*/  PLOP3.LUT P1, PT, P1, PT, PT, 0x8, 0x80 ;  /* 0x000000000080781c */ /* 0x000fe20000f2e170 */
[----:B------:R-:W3:Y:S01]  /*1800*/  LDC R0, c[0x0][0x374] ;  /* 0x0000dd00ff007b82 */ /* 0x000ee20000000800 */
[----:B------:R-:W-:Y:S01]  /*1810*/  IMAD.MOV.U32 R14, RZ, RZ, RZ ;  /* 0x000000ffff0e7224 */ /* 0x000fe200078e00ff */
[----:B------:R-:W-:Y:S01]  /*1820*/  MOV R8, 0x1 ;  /* 0x0000000100087802 */ /* 0x000fe20000000f00 */
[----:B------:R-:W-:Y:S01]  /*1830*/  IMAD.MOV.U32 R10, RZ, RZ, RZ ;  /* 0x000000ffff0a7224 */ /* 0x000fe200078e00ff */
[----:B------:R-:W-:Y:S01]  /*1840*/  LOP3.LUT R16, R16, 0x40, RZ, 0xc0, !PT ;  /* 0x0000004010107812 */ /* 0x000fe200078ec0ff */
[----:B------:R-:W4:Y:S01]  /*1850*/  LDCU.64 UR22, c[0x0][0x348] ;  /* 0x00006900ff1677ac */ /* 0x000f220008000a00 */
[----:B-1----:R-:W-:-:S02]  /*1860*/  UIADD3 UR8, UPT, UPT, UR13, 0x3f, URZ ;  /* 0x0000003f0d087890 */ /* 0x002fc4000fffe0ff */
[----:B------:R-:W-:Y:S02]  /*1870*/  USEL UR25, UR6, 0x2, UP1 ;  /* 0x0000000206197887 */ /* 0x000fe40008800000 */
[----:B------:R-:W-:Y:S01]  /*1880*/  USHF.R.S32.HI UR15, URZ, 0x1f, UR8 ;  /* 0x0000001fff0f7899 */ /* 0x000fe20008011408 */
[----:B------:R-:W-:-:S03]  /*1890*/  UMOV UR26, URZ ;  /* 0x000000ff001a7c82 */ /* 0x000fc60008000000 */
[----:B------:R-:W-:Y:S02]  /*18a0*/  ULEA.HI UR15, UR15, UR8, URZ, 0x6 ;  /* 0x000000080f0f7291 */ /* 0x000fe4000f8f30ff */
[----:B------:R-:W-:Y:S02]  /*18b0*/  UIADD3 UR8, UPT, UPT, UR13, -0x1, URZ ;  /* 0xffffffff0d087890 */ /* 0x000fe4000fffe0ff */
[----:B------:R-:W-:Y:S02]  /*18c0*/  USHF.R.S32.HI UR15, URZ, 0x6, UR15 ;  /* 0x00000006ff0f7899 */ /* 0x000fe4000801140f */
[----:B------:R-:W-:Y:S02]  /*18d0*/  UISETP.GE.U32.AND UP2, UPT, UR8, -0x7f, UPT ;  /* 0xffffff810800788c */ /* 0x000fe4000bf46070 */
[----:B------:R-:W-:Y:S02]  /*18e0*/  UISETP.LT.U32.AND UP0, UPT, UR15, 0x6, UPT ;  /* 0x000000060f00788c */ /* 0x000fe4000bf01070 */
[----:B------:R-:W-:-:S02]  /*18f0*/  UIADD3 UR13, UPT, UPT, UR13, 0x7e, URZ ;  /* 0x0000007e0d0d7890 */ /* 0x000fc4000fffe0ff */
[----:B------:R-:W-:-:S04]  /*1900*/  USEL UR14, UR15, 0x6, UP0 ;  /* 0x000000060f0e7887 */ /* 0x000fc80008000000 */
[----:B------:R-:W-:Y:S02]  /*1910*/  UIADD3 UR24, UPT, UPT, UR14, -0x1, URZ ;  /* 0xffffffff0e187890 */ /* 0x000fe4000fffe0ff */
[----:B------:R-:W-:Y:S02]  /*1920*/  @UP2 UIADD3 UR24, UPT, UPT, UR14, URZ, URZ ;  /* 0x000000ff0e182290 */ /* 0x000fe4000fffe0ff */
[----:B------:R-:W-:Y:S02]  /*1930*/  UIADD3 UR27, UPT, UPT, UR15, -UR14, URZ ;  /* 0x8000000e0f1b7290 */ /* 0x000fe4000fffe0ff */
[----:B------:R-:W-:Y:S02]  /*1940*/  UIADD3 UR21, UPT, UPT, UR24, 0x1, URZ ;  /* 0x0000000118157890 */ /* 0x000fe4000fffe0ff */
[----:B--2-4-:R-:W-:-:S12]  /*1950*/  UIADD3 UR24, UPT, UPT, -UR24, URZ, URZ ;  /* 0x000000ff18187290 */ /* 0x014fd8000fffe1ff */
.L_x_42:
[----:B------:R-:W-:Y:S01]  /*1960*/  UISETP.NE.AND UP0, UPT, UR37, URZ, UPT ;  /* 0x000000ff2500728c */ /* 0x000fe2000bf05270 */
[----:B------:R-:W1:Y:S08]  /*1970*/  S2UR UR37, SR_CgaCtaId ;  /* 0x00000000002579c3 */ /* 0x000e700000008800 */
[----:B------:R-:W-:Y:S05]  /*1980*/  BRA.U UP0, `(.L_x_23) ;  /* 0x0000000100347547 */ /* 0x000fea000b800000 */
[----:B------:R-:W2:Y:S01]  /*1990*/  S2R R2, SR_CgaCtaId ;  /* 0x0000000000027919 */ /* 0x000ea20000008800 */
[----:B------:R-:W-:-:S04]  /*19a0*/  MOV R3, 0x400 ;  /* 0x0000040000037802 */ /* 0x000fc80000000f00 */
[----:B--2---:R-:W-:Y:S02]  /*19b0*/  LEA R3, R2, R3, 0x18 ;  /* 0x0000000302037211 */ /* 0x004fe400078ec0ff */
[----:B------:R-:W-:-:S03]  /*19c0*/  SHF.L.U32 R2, R8, 0x1f, RZ ;  /* 0x0000001f08027819 */ /* 0x000fc600000006ff */
[----:B------:R-:W-:-:S04]  /*19d0*/  IMAD R3, R10, 0x8, R3 ;  /* 0x000000080a037824 */ /* 0x000fc800078e0203 */
[----:B------:R-:W2:Y:S02]  /*19e0*/  SYNCS.PHASECHK.TRANS64.TRYWAIT P0, [R3+URZ+0x120], R2 ;  /* 0x00012002030075a7 */ /* 0x000ea400080011ff */
[----:B--2---:R-:W-:Y:S05]  /*19f0*/  @!P0 BRA `(.L_x_24) ;  /* 0x0000007000608947 */ /* 0x004fea0003800000 */
.L_x_151:
[----:B------:R-:W-:Y:S01]  /*1a00*/  VIADD R10, R10, 0x1 ;  /* 0x000000010a0a7836 */ /* 0x000fe20000000000 */
[----:B------:R2:W-:Y:S04]  /*1a10*/  SYNCS.ARRIVE.TRANS64.A1T0 RZ, [R3+URZ+0x110], RZ ;  /* 0x000110ff03ff79a7 */ /* 0x0005e800081000ff */
[----:B------:R-:W-:-:S04]  /*1a20*/  ISETP.NE.AND P0, PT, R10, 0x2, PT ;  /* 0x000000020a00780c */ /* 0x000fc80003f05270 */
[----:B------:R-:W-:Y:S02]  /*1a30*/  SEL R10, R10, RZ, P0 ;  /* 0x000000ff0a0a7207 */ /* 0x000fe40000000000 */
[----:B--2---:R-:W-:-:S04]  /*1a40*/  SEL R3, RZ, 0x1, P0 ;  /* 0x00000001ff037807 */ /* 0x004fc80000000000 */
[----:B------:R-:W-:-:S07]  /*1a50*/  LOP3.LUT R8, R8, R3, RZ, 0x3c, !PT ;  /* 0x0000000308087212 */ /* 0x000fce00078e3cff */
.L_x_23:
[----:B------:R-:W-:Y:S01]  /*1a60*/  UMOV UR6, 0x400 ;  /* 0x0000040000067882 */ /* 0x000fe20000000000 */
[----:B------:R-:W-:Y:S01]  /*1a70*/  LEA.HI R3, R21, R21, RZ, 0x1 ;  /* 0x0000001515037211 */ /* 0x000fe200078f08ff */
[----:B-1----:R-:W-:Y:S01]  /*1a80*/  ULEA UR6, UR37, UR6, 0x18 ;  /* 0x0000000625067291 */ /* 0x002fe2000f8ec0ff */
[----:B------:R-:W-:Y:S01]  /*1a90*/  SHF.L.U32 R2, R15, 0x1f, RZ ;  /* 0x0000001f0f027819 */ /* 0x000fe200000006ff */
[----:B------:R-:W-:Y:S01]  /*1aa0*/  UISETP.GE.U32.AND UP0, UPT, UR13, 0x7f, UPT ;  /* 0x0000007f0d00788c */ /* 0x000fe2000bf06070 */
[C---:B------:R-:W-:Y:S01]  /*1ab0*/  R2UR UR9, R16.reuse ;  /* 0x00000000100972ca */ /* 0x040fe200000e0000 */
[----:B------:R-:W-:Y:S01]  /*1ac0*/  ULEA UR8, UR26, UR6, 0x3 ;  /* 0x000000061a087291 */ /* 0x000fe2000f8e18ff */
[----:B------:R-:W-:Y:S01]  /*1ad0*/  IMAD.SHL.U32 R3, R3, 0x40, RZ ;  /* 0x0000004003037824 */ /* 0x000fe200078e00ff */
[----:B------:R-:W-:Y:S01]  /*1ae0*/  R2UR UR10, R16 ;  /* 0x00000000100a72ca */ /* 0x000fe200000e0000 */
[----:B------:R-:W-:-:S03]  /*1af0*/  UMOV UR28, URZ ;  /* 0x000000ff001c7c82 */ /* 0x000fc60008000000 */
[----:B------:R-:W-:-:S03]  /*1b00*/  R2UR UR35, R3 ;  /* 0x00000000032372ca */ /* 0x000fc600000e0000 */
[----:B------:R1:W2:Y:S01]  /*1b10*/  SYNCS.PHASECHK.TRANS64.TRYWAIT P0, [UR8+0x30], R2 ;  /* 0x00003002ff0075a7 */ /* 0x0002a20008001108 */
[----:B------:R-:W-:-:S09]  /*1b20*/  R2UR UR8, R20 ;  /* 0x00000000140872ca */ /* 0x000fd200000e0000 */
[----:B------:R-:W-:-:S04]  /*1b30*/  ULOP3.LUT UR35, UR9, 0xffffff80, UR35, 0xf8, !UPT ;  /* 0xffffff8009237892 */ /* 0x000fc8000f8ef823 */
[----:B------:R-:W-:Y:S01]  /*1b40*/  ULEA UR10, UR8, UR10, 0x7 ;  /* 0x0000000a080a7291 */ /* 0x000fe2000f8e38ff */
[----:B------:R-:W-:Y:S11]  /*1b50*/  BRA.U !UP0, `(.L_x_25) ;  /* 0x0000000108cc7547 */ /* 0x000ff6000b800000 */
[----:B------:R-:W-:Y:S01]  /*1b60*/  UMOV UR16, UR24 ;  /* 0x0000001800107c82 */ /* 0x000fe20008000000 */
[----:B------:R-:W-:Y:S01]  /*1b70*/  UMOV UR20, UR26 ;  /* 0x0000001a00147c82 */ /* 0x000fe20008000000 */
[----:B------:R-:W-:Y:S01]  /*1b80*/  UMOV UR34, URZ ;  /* 0x000000ff00227c82 */ /* 0x000fe20008000000 */
[----:B------:R-:W-:-:S05]  /*1b90*/  UMOV UR11, UR5 ;  /* 0x00000005000b7c82 */ /* 0x000fca0008000000 */
.L_x_31:
[----:B------:R-:W-:Y:S01]  /*1ba0*/  ULEA UR33, UR20, UR6, 0x3 ;  /* 0x0000000614217291 */ /* 0x000fe2000f8e18ff */
[----:B------:R-:W-:Y:S01]  /*1bb0*/  @P5 MOV R3, 0x8000 ;  /* 0x0000800000035802 */ /* 0x000fe20000000f00 */
[----:B-12-4-:R-:W-:Y:S10]  /*1bc0*/  @P0 BRA `(.L_x_26) ;  /* 0x00000000000c0947 */ /* 0x016ff40003800000 */
[----:B------:R-:W-:-:S04]  /*1bd0*/  SHF.L.U32 R5, R15, 0x1f, RZ ;  /* 0x0000001f0f057819 */ /* 0x000fc800000006ff */
[----:B------:R-:W2:Y:S02]  /*1be0*/  SYNCS.PHASECHK.TRANS64.TRYWAIT P0, [UR33+0x30], R5 ;  /* 0x00003005ff0075a7 */ /* 0x000ea40008001121 */
[----:B--2---:R-:W-:Y:S05]  /*1bf0*/  @!P0 BRA `(.L_x_27) ;  /* 0x0000006c00f48947 */ /* 0x004fea0003800000 */
.L_x_26:
[----:B------:R2:W-:Y:S01]  /*1c00*/  @P5 SYNCS.ARRIVE.TRANS64 RZ, [UR33], R3 ;  /* 0x00000003ffff59a7 */ /* 0x0005e20008000021 */
[----:B------:R-:W-:Y:S02]  /*1c10*/  ULOP3.LUT UR8, UR25, 0x2, URZ, 0xfc, !UPT ;  /* 0x0000000219087892 */ /* 0x000fe4000f8efcff */
[----:B------:R-:W-:Y:S02]  /*1c20*/  UIADD3 UR16, UPT, UPT, UR16, 0x1, URZ ;  /* 0x0000000110107890 */ /* 0x000fe4000fffe0ff */
[----:B------:R-:W-:Y:S02]  /*1c30*/  UISETP.NE.AND UP0, UPT, UR8, 0x2, UPT ;  /* 0x000000020800788c */ /* 0x000fe4000bf05270 */
[----:B------:R-:W-:-:S07]  /*1c40*/  UISETP.NE.AND UP2, UPT, UR16, 0x1, UPT ;  /* 0x000000011000788c */ /* 0x000fce000bf45270 */
[----:B------:R-:W-:Y:S05]  /*1c50*/  BRA.U UP0, `(.L_x_28) ;  /* 0x0000000100047547 */ /* 0x000fea000b800000 */
[----:B------:R-:W-:Y:S05]  /*1c60*/  BPT.TRAP 0x1 ;  /* 0x000000040000795c */ /* 0x000fea0000300000 */
.L_x_28:
[----:B------:R-:W-:Y:S04]  /*1c70*/  BSSY.RECONVERGENT B0, `(.L_x_29) ;  /* 0x0000003000007945 */ /* 0x000fe80003800200 */
[----:B------:R-:W-:Y:S05]  /*1c80*/  @!P4 BRA `(.L_x_30) ;  /* 0x000000000004c947 */ /* 0x000fea0003800000 */
[----:B------:R-:W-:Y:S05]  /*1c90*/  BPT.TRAP 0x1 ;  /* 0x000000040000795c */ /* 0x000fea0000300000 */
.L_x_30:
[----:B------:R-:W-:Y:S05]  /*1ca0*/  BSYNC.RECONVERGENT B0 ;  /* 0x0000000000007941 */ /* 0x000fea0003800200 */
.L_x_29:
[----:B------:R-:W-:Y:S02]  /*1cb0*/  UIADD3 UR26, UPT, UPT, UR20, 0x1, URZ ;  /* 0x00000001141a7890 */ /* 0x000fe4000fffe0ff */
[----:B------:R-:W-:Y:S02]  /*1cc0*/  ULEA UR32, UR20, UR6, 0xd ;  /* 0x0000000614207291 */ /* 0x000fe4000f8e68ff */
[----:B------:R-:W-:Y:S02]  /*1cd0*/  UISETP.NE.AND UP0, UPT, UR26, 0x6, UPT ;  /* 0x000000061a00788c */ /* 0x000fe4000bf05270 */
[----:B------:R-:W-:Y:S02]  /*1ce0*/  UIADD3 UR38, UP1, UPT, UR22, 0x80, URZ ;  /* 0x0000008016267890 */ /* 0x000fe4000ff3e0ff */
[----:B------:R-:W-:Y:S02]  /*1cf0*/  USEL UR9, URZ, 0x1, UP0 ;  /* 0x00000001ff097887 */ /* 0x000fe40008000000 */
[----:B------:R-:W-:-:S02]  /*1d00*/  USEL UR26, UR26, URZ, UP0 ;  /* 0x000000ff1a1a7287 */ /* 0x000fc40008000000 */
[----:B------:R-:W-:Y:S02]  /*1d10*/  UIADD3 UR30, UP0, UPT, UR22, 0x180, URZ ;  /* 0x00000180161e7890 */ /* 0x000fe4000ff1e0ff */
[----:B------:R-:W-:Y:S01]  /*1d20*/  ULEA UR8, UR26, UR6, 0x3 ;  /* 0x000000061a087291 */ /* 0x000fe2000f8e18ff */
[----:B------:R-:W-:Y:S01]  /*1d30*/  LOP3.LUT R15, R15, UR9, RZ, 0x3c, !PT ;  /* 0x000000090f0f7c12 */ /* 0x000fe2000f8e3cff */
[----:B------:R-:W-:Y:S02]  /*1d40*/  ULOP3.LUT UR33, UR33, 0xfefffff8, URZ, 0xc0, !UPT ;  /* 0xfefffff821217892 */ /* 0x000fe4000f8ec0ff */
[----:B------:R-:W-:Y:S01]  /*1d50*/  UIADD3.X UR39, UPT, UPT, URZ, UR23, URZ, UP1, !UPT ;  /* 0x00000017ff277290 */ /* 0x000fe20008ffe4ff */
[----:B-1----:R-:W-:Y:S01]  /*1d60*/  SHF.L.U32 R2, R15, 0x1f, RZ ;  /* 0x0000001f0f027819 */ /* 0x002fe200000006ff */
[----:B------:R-:W-:Y:S02]  /*1d70*/  UIADD3 UR32, UPT, UPT, UR32, 0x4300, URZ ;  /* 0x0000430020207890 */ /* 0x000fe4000fffe0ff */
[----:B------:R-:W-:Y:S01]  /*1d80*/  UIADD3.X UR31, UPT, UPT, URZ, UR23, URZ, UP0, !UPT ;  /* 0x00000017ff1f7290 */ /* 0x000fe200087fe4ff */
[----:B------:R4:W1:Y:S01]  /*1d90*/  SYNCS.PHASECHK.TRANS64.TRYWAIT P0, [UR8+0x30], R2 ;  /* 0x00003002ff0075a7 */ /* 0x0008620008001108 */
[----:B------:R-:W-:-:S02]  /*1da0*/  ULEA UR8, UR20, UR7, 0xc ;  /* 0x0000000714087291 */ /* 0x000fc4000f8e60ff */
[----:B------:R-:W-:Y:S02]  /*1db0*/  UPRMT UR17, URZ, 0x5410, UR4 ;  /* 0x00005410ff117896 */ /* 0x000fe40008000004 */
[----:B------:R-:W-:Y:S01]  /*1dc0*/  ULEA UR8, UR8, UR6, 0x1 ;  /* 0x0000000608087291 */ /* 0x000fe2000f8e08ff */
[----:B------:R-:W-:Y:S01]  /*1dd0*/  UMOV UR18, 0x0 ;  /* 0x0000000000127882 */ /* 0x000fe20000000000 */
[----:B------:R-:W-:Y:S02]  /*1de0*/  UMOV UR19, 0x10000000 ;  /* 0x1000000000137882 */ /* 0x000fe40000000000 */
[----:B------:R-:W-:Y:S01]  /*1df0*/  UIADD3 UR8, UPT, UPT, UR8, 0x10300, URZ ;  /* 0x0001030008087890 */ /* 0x000fe2000fffe0ff */
[----:B------:R2:W-:Y:S01]  /*1e00*/  UTMALDG.3D.2CTA [UR32], [UR38], desc[UR18] ;  /* 0x00001220260075b4 */ /* 0x0005e20008211000 */
[----:B------:R-:W-:Y:S01]  /*1e10*/  UMOV UR12, UR36 ;  /* 0x00000024000c7c82 */ /* 0x000fe20008000000 */
[----:B------:R-:W-:Y:S01]  /*1e20*/  UMOV UR9, UR33 ;  /* 0x0000002100097c82 */ /* 0x000fe20008000000 */
[----:B------:R-:W-:Y:S01]  /*1e30*/  UMOV UR28, UR21 ;  /* 0x00000015001c7c82 */ /* 0x000fe20008000000 */
[----:B------:R-:W-:-:S04]  /*1e40*/  UMOV UR20, UR26 ;  /* 0x0000001a00147c82 */ /* 0x000fc80008000000 */
[----:B------:R3:W-:Y:S01]  /*1e50*/  UTMALDG.3D.MULTICAST.2CTA [UR8], [UR30], UR17, desc[UR18] ;  /* 0x000012081e0073b4 */ /* 0x0007e20008211811 */
[----:B--2---:R-:W-:Y:S02]  /*1e60*/  UIADD3 UR34, UPT, UPT, UR34, 0x40, URZ ;  /* 0x0000004022227890 */ /* 0x004fe4000fffe0ff */
[----:B---3--:R-:W-:Y:S01]  /*1e70*/  UIADD3 UR11, UPT, UPT, UR11, 0x40, URZ ;  /* 0x000000400b0b7890 */ /* 0x008fe2000fffe0ff */
[----:B------:R-:W-:Y:S11]  /*1e80*/  BRA.U UP2, `(.L_x_31) ;  /* 0xfffffffd02447547 */ /* 0x000ff6000b83ffff */
.L_x_25:
[----:B------:R-:W-:Y:S01]  /*1e90*/  ULEA UR8, UR26, UR6, 0x3 ;  /* 0x000000061a087291 */ /* 0x000fe2000f8e18ff */
[----:B-1--4-:R-:W-:Y:S01]  /*1ea0*/  SHF.L.U32 R2, R15, 0x1f, RZ ;  /* 0x0000001f0f027819 */ /* 0x012fe200000006ff */
[----:B------:R-:W-:Y:S01]  /*1eb0*/  @!P1 SYNCS.ARRIVE.TRANS64.A1T0 RZ, [UR6+0xa8], RZ ;  /* 0x0000a8ffffff99a7 */ /* 0x000fe20008100006 */
[----:B------:R-:W-:-:S06]  /*1ec0*/  UISETP.GT.AND UP0, UPT, UR15, UR14, UPT ;  /* 0x0000000e0f00728c */ /* 0x000fcc000bf04270 */
[----:B--2---:R1:W2:Y:S03]  /*1ed0*/  SYNCS.PHASECHK.TRANS64.TRYWAIT P0, [UR8+0x30], R2 ;  /* 0x00003002ff0075a7 */ /* 0x0042a60008001108 */
[----:B------:R-:W-:Y:S05]  /*1ee0*/  BRA.U !UP0, `(.L_x_32) ;  /* 0x0000000108c87547 */ /* 0x000fea000b800000 */
[----:B------:R-:W-:Y:S01]  /*1ef0*/  UIADD3 UR30, UPT, UPT, UR27, UR28, URZ ;  /* 0x0000001c1b1e7290 */ /* 0x000fe2000fffe0ff */
[----:B------:R-:W-:-:S11]  /*1f00*/  UMOV UR31, UR26 ;  /* 0x0000001a001f7c82 */ /* 0x000fd60008000000 */
.L_x_38:
[----:B------:R-:W-:Y:S01]  /*1f10*/  ULEA UR17, UR31, UR6, 0x3 ;  /* 0x000000061f117291 */ /* 0x000fe2000f8e18ff */
[----:B--2---:R-:W-:Y:S01]  /*1f20*/  @P5 MOV R3, 0x8000 ;  /* 0x0000800000035802 */ /* 0x004fe20000000f00 */
[----:B-12---:R-:W-:Y:S10]  /*1f30*/  @P0 BRA `(.L_x_33) ;  /* 0x00000000000c0947 */ /* 0x006ff40003800000 */
[----:B------:R-:W-:-:S04]  /*1f40*/  SHF.L.U32 R5, R15, 0x1f, RZ ;  /* 0x0000001f0f057819 */ /* 0x000fc800000006ff */
[----:B------:R-:W2:Y:S02]  /*1f50*/  SYNCS.PHASECHK.TRANS64.TRYWAIT P0, [UR17+0x30], R5 ;  /* 0x00003005ff0075a7 */ /* 0x000ea40008001111 */
[----:B--2---:R-:W-:Y:S05]  /*1f60*/  @!P0 BRA `(.L_x_34) ;  /* 0x0000006c00308947 */ /* 0x004fea0003800000 */
.L_x_33:
[----:B------:R2:W-:Y:S01]  /*1f70*/  @P5 SYNCS.ARRIVE.TRANS64 RZ, [UR17], R3 ;  /* 0x00000003ffff59a7 */ /* 0x0005e20008000011 */
[----:B------:R-:W-:-:S04]  /*1f80*/  ULOP3.LUT UR8, UR25, 0x2, URZ, 0xfc, !UPT ;  /* 0x0000000219087892 */ /* 0x000fc8000f8efcff */
[----:B------:R-:W-:-:S09]  /*1f90*/  UISETP.NE.AND UP0, UPT, UR8, 0x2, UPT ;  /* 0x000000020800788c */ /* 0x000fd2000bf05270 */
[----:B------:R-:W-:Y:S05]  /*1fa0*/  BRA.U UP0, `(.L_x_35) ;  /* 0x0000000100047547 */ /* 0x000fea000b800000 */
[----:B------:R-:W-:Y:S05]  /*1fb0*/  BPT.TRAP 0x1 ;  /* 0x000000040000795c */ /* 0x000fea0000300000 */
.L_x_35:
[----:B------:R-:W-:Y:S04]  /*1fc0*/  BSSY.RECONVERGENT B0, `(.L_x_36) ;  /* 0x0000003000007945 */ /* 0x000fe80003800200 */
[----:B------:R-:W-:Y:S05]  /*1fd0*/  @!P4 BRA `(.L_x_37) ;  /* 0x000000000004c947 */ /* 0x000fea0003800000 */
[----:B------:R-:W-:Y:S05]  /*1fe0*/  BPT.TRAP 0x1 ;  /* 0x000000040000795c */ /* 0x000fea0000300000 */
.L_x_37:
[----:B------:R-:W-:Y:S05]  /*1ff0*/  BSYNC.RECONVERGENT B0 ;  /* 0x0000000000007941 */ /* 0x000fea0003800200 */
.L_x_36:
        /* <DEDUP_REMOVED lines=9> */
[----:B------:R-:W-:Y:S02]  /*2090*/  USHF.L.U32 UR18, UR28, 0x6, URZ ;  /* 0x000000061c127899 */ /* 0x000fe400080006ff */
[----:B------:R-:W-:Y:S01]  /*20a0*/  ULOP3.LUT UR17, UR17, 0xfefffff8, URZ, 0xc0, !UPT ;  /* 0xfefffff811117892 */ /* 0x000fe2000f8ec0ff */
[----:B-1----:R-:W-:Y:S01]  /*20b0*/  SHF.L.U32 R2, R15, 0x1f, RZ ;  /* 0x0000001f0f027819 */ /* 0x002fe200000006ff */
[----:B------:R-:W-:Y:S02]  /*20c0*/  UIADD3.X UR41, UPT, UPT, URZ, UR23, URZ, UP1, !UPT ;  /* 0x00000017ff297290 */ /* 0x000fe40008ffe4ff */
[----:B------:R-:W-:Y:S01]  /*20d0*/  UIADD3 UR16, UPT, UPT, UR16, 0x4300, URZ ;  /* 0x0000430010107890 */ /* 0x000fe2000fffe0ff */
[----:B------:R4:W1:Y:S01]  /*20e0*/  SYNCS.PHASECHK.TRANS64.TRYWAIT P0, [UR8+0x30], R2 ;  /* 0x00003002ff0075a7 */ /* 0x0008620008001108 */
[----:B------:R-:W-:-:S02]  /*20f0*/  ULEA UR8, UR31, UR7, 0xc ;  /* 0x000000071f087291 */ /* 0x000fc4000f8e60ff */
[----:B------:R-:W-:Y:S02]  /*2100*/  UIADD3 UR11, UPT, UPT, UR5, UR18, URZ ;  /* 0x00000012050b7290 */ /* 0x000fe4000fffe0ff */
[----:B------:R-:W-:Y:S02]  /*2110*/  ULEA UR8, UR8, UR6, 0x1 ;  /* 0x0000000608087291 */ /* 0x000fe4000f8e08ff */
[----:B------:R-:W-:Y:S02]  /*2120*/  UPRMT UR29, URZ, 0x5410, UR4 ;  /* 0x00005410ff1d7896 */ /* 0x000fe40008000004 */
[----:B------:R-:W-:Y:S02]  /*2130*/  UIADD3 UR8, UPT, UPT, UR8, 0x10300, URZ ;  /* 0x0001030008087890 */ /* 0x000fe4000fffe0ff */
[----:B------:R-:W-:Y:S01]  /*2140*/  UIADD3.X UR39, UPT, UPT, URZ, UR23, URZ, UP0, !UPT ;  /* 0x00000017ff277290 */ /* 0x000fe200087fe4ff */
[----:B------:R-:W-:Y:S01]  /*2150*/  UMOV UR32, 0x0 ;  /* 0x0000000000207882 */ /* 0x000fe20000000000 */
[----:B------:R-:W-:Y:S01]  /*2160*/  UMOV UR33, 0x10000000 ;  /* 0x1000000000217882 */ /* 0x000fe20000000000 */
[----:B------:R-:W-:Y:S01]  /*2170*/  UMOV UR19, UR35 ;  /* 0x0000002300137c82 */ /* 0x000fe20008000000 */
[----:B------:R-:W-:Y:S01]  /*2180*/  UMOV UR20, UR36 ;  /* 0x0000002400147c82 */ /* 0x000fe20008000000 */
[----:B------:R-:W-:Y:S01]  /*2190*/  UMOV UR12, UR36 ;  /* 0x00000024000c7c82 */ /* 0x000fe20008000000 */
[----:B------:R-:W-:Y:S01]  /*21a0*/  UMOV UR9, UR17 ;  /* 0x0000001100097c82 */ /* 0x000fe20008000000 */
[----:B------:R4:W-:Y:S01]  /*21b0*/  UTMALDG.3D.2CTA [UR16], [UR40], desc[UR32] ;  /* 0x00002010280075b4 */ /* 0x0009e20008211000 */
[----:B------:R-:W-:Y:S01]  /*21c0*/  UIADD3 UR28, UPT, UPT, UR28, 0x1, URZ ;  /* 0x000000011c1c7890 */ /* 0x000fe2000fffe0ff */
[----:B------:R-:W-:-:S03]  /*21d0*/  UMOV UR31, UR26 ;  /* 0x0000001a001f7c82 */ /* 0x000fc60008000000 */
[----:B------:R-:W-:Y:S01]  /*21e0*/  UISETP.NE.AND UP0, UPT, UR28, UR30, UPT ;  /* 0x0000001e1c00728c */ /* 0x000fe2000bf05270 */
[----:B------:R4:W-:Y:S08]  /*21f0*/  UTMALDG.3D.MULTICAST.2CTA [UR8], [UR38], UR29, desc[UR32] ;  /* 0x00002008260073b4 */ /* 0x0009f0000821181d */
[----:B----4-:R-:W-:Y:S05]  /*2200*/  BRA.U UP0, `(.L_x_38) ;  /* 0xfffffffd00407547 */ /* 0x010fea000b83ffff */
.L_x_32:
[----:B-1----:R-:W-:Y:S01]  /*2210*/  LEA R2, R14, UR6, 0x3 ;  /* 0x000000060e027c11 */ /* 0x002fe2000f8e18ff */
[----:B------:R-:W-:Y:S01]  /*2220*/  NOP ;  /* 0x0000000000007918 */ /* 0x000fe20000000000 */
[----:B--2---:R-:W-:Y:S02]  /*2230*/  SHF.L.U32 R3, R12, 0x1f, RZ ;  /* 0x0000001f0c037819 */ /* 0x004fe400000006ff */
[----:B------:R-:W-:Y:S02]  /*2240*/  LEA R4, R14, UR6, 0x4 ;  /* 0x000000060e047c11 */ /* 0x000fe4000f8e20ff */
[----:B------:R-:W1:Y:S02]  /*2250*/  SYNCS.PHASECHK.TRANS64.TRYWAIT P0, [R2+URZ+0xb0], R3 ;  /* 0x0000b003020075a7 */ /* 0x000e6400080011ff */
[----:B-1----:R-:W-:Y:S05]  /*2260*/  @!P0 BRA `(.L_x_39) ;  /* 0x0000006800888947 */ /* 0x002fea0003800000 */
.L_x_154:
[----:B------:R-:W2:Y:S01]  /*2270*/  LDS.128 R4, [R4+0x140] ;  /* 0x0001400004047984 */ /* 0x000ea20000000c00 */
[----:B------:R-:W-:Y:S01]  /*2280*/  ISETP.GE.AND P0, PT, R26, 0x1, PT ;  /* 0x000000011a00780c */ /* 0x000fe20003f06270 */
[----:B-1----:R-:W-:Y:S01]  /*2290*/  VIADD R2, R2, 0xc0 ;  /* 0x000000c002027836 */ /* 0x002fe20000000000 */
[----:B------:R-:W-:Y:S01]  /*22a0*/  @!PT LDS RZ, [RZ] ;  /* 0x00000000fffff984 */ /* 0x000fe20000000800 */
[----:B------:R-:W-:Y:S01]  /*22b0*/  @!PT LDS RZ, [RZ] ;  /* 0x00000000fffff984 */ /* 0x000fe20000000800 */
[----:B------:R-:W-:Y:S01]  /*22c0*/  @!PT LDS RZ, [RZ] ;  /* 0x00000000fffff984 */ /* 0x000fe20000000800 */
[----:B------:R-:W-:Y:S01]  /*22d0*/  @!PT LDS RZ, [RZ] ;  /* 0x00000000fffff984 */ /* 0x000fe20000000800 */
[----:B------:R1:W-:Y:S06]  /*22e0*/  MEMBAR.ALL.CTA ;  /* 0x0000000000007992 */ /* 0x0003ec0000008000 */
[----:B-1----:R-:W1:Y:S01]  /*22f0*/  FENCE.VIEW.ASYNC.S ;  /* 0x00000000000073c6 */ /* 0x002e620000000000 */
[----:B------:R-:W-:-:S04]  /*2300*/  PRMT R2, RZ, 0x654, R2 ;  /* 0x00000654ff027816 */ /* 0x000fc80000000002 */
[----:B-1----:R1:W-:Y:S01]  /*2310*/  SYNCS.ARRIVE.TRANS64.RED.A1T0 RZ, [R2+URZ], RZ ;  /* 0x000000ff02ff79a7 */ /* 0x0023e200081004ff */
[----:B--2---:R-:W-:-:S13]  /*2320*/  LOP3.LUT P2, RZ, R6, 0x1, RZ, 0xc0, !PT ;  /* 0x0000000106ff7812 */ /* 0x004fda000784c0ff */
[----:B------:R-:W-:Y:S01]  /*2330*/  @P2 SHF.R.U32.HI R3, RZ, 0x10, R5 ;  /* 0x00000010ff032819 */ /* 0x000fe20000011605 */
[----:B------:R-:W-:Y:S01]  /*2340*/  VOTEU.ANY UP0, P2 ;  /* 0x0000000000ff7886 */ /* 0x000fe20001000100 */
[----:B------:R-:W-:Y:S02]  /*2350*/  @P2 MOV R13, R4 ;  /* 0x00000004000d2202 */ /* 0x000fe40000000f00 */
[----:B------:R-:W-:Y:S02]  /*2360*/  @P2 R2UR.BROADCAST UR8, R3 ;  /* 0x00000000030822ca */ /* 0x000fe400008e0000 */
[----:B------:R-:W-:-:S11]  /*2370*/  @P2 LOP3.LUT R11, R5, 0xffff, RZ, 0xc0, !PT ;  /* 0x0000ffff050b2812 */ /* 0x000fd600078ec0ff */
[----:B------:R-:W-:Y:S01]  /*2380*/  @UP0 UMOV UR36, UR8 ;  /* 0x0000000800240c82 */ /* 0x000fe20008000000 */
[----:B-1----:R-:W-:Y:S05]  /*2390*/  @!P0 BRA `(.L_x_40) ;  /* 0x0000000000b88947 */ /* 0x002fea0003800000 */
[----:B------:R-:W3:Y:S01]  /*23a0*/  LDC.64 R4, c[0x0][0xb18] ;  /* 0x0002c600ff047b82 */ /* 0x000ee20000000a00 */
[----:B------:R-:W-:-:S07]  /*23b0*/  ISETP.NE.AND P3, PT, R26, 0x1, PT ;  /* 0x000000011a00780c */ /* 0x000fce0003f65270 */
[----:B------:R-:W1:Y:S08]  /*23c0*/  LDC.64 R6, c[0x0][0xb10] ;  /* 0x0002c400ff067b82 */ /* 0x000e700000000a00 */
[----:B------:R-:W2:Y:S08]  /*23d0*/  LDC R17, c[0x0][0xb20] ;  /* 0x0002c800ff117b82 */ /* 0x000eb00000000800 */
[----:B------:R-:W4:Y:S01]  /*23e0*/  LDC R18, c[0x0][0xb0c] ;  /* 0x0002c300ff127b82 */ /* 0x000f220000000800 */
[----:B---3--:R-:W-:Y:S01]  /*23f0*/  IMAD.HI.U32 R22, R0, R5, RZ ;  /* 0x0000000500167227 */ /* 0x008fe200078e00ff */
[----:B------:R-:W-:-:S06]  /*2400*/  ISETP.NE.AND P0, PT, R4, 0x1, PT ;  /* 0x000000010400780c */ /* 0x000fcc0003f05270 */
[----:B------:R-:W3:Y:S01]  /*2410*/  LDC.64 R2, c[0x0][0xb28] ;  /* 0x0002ca00ff027b82 */ /* 0x000ee20000000a00 */
[----:B-1----:R-:W-:-:S04]  /*2420*/  IMAD.HI.U32 R20, R9, R6, RZ ;  /* 0x0000000609147227 */ /* 0x002fc800078e00ff */
[----:B------:R-:W-:Y:S01]  /*2430*/  IMAD.HI.U32 R24, R13, R6, RZ ;  /* 0x000000060d187227 */ /* 0x000fe200078e00ff */
[----:B------:R-:W-:Y:S02]  /*2440*/  SHF.R.U32.HI R20, RZ, R7, R20 ;  /* 0x00000007ff147219 */ /* 0x000fe40000011614 */
[----:B--2---:R-:W-:Y:S01]  /*2450*/  SHF.R.U32.HI R19, RZ, R17, R22 ;  /* 0x00000011ff137219 */ /* 0x004fe20000011616 */
[----:B------:R-:W-:Y:S01]  /*2460*/  IMAD.HI.U32 R22, R11, R5, RZ ;  /* 0x000000050b167227 */ /* 0x000fe200078e00ff */
[----:B------:R-:W-:Y:S02]  /*2470*/  SHF.R.U32.HI R24, RZ, R7, R24 ;  /* 0x00000007ff187219 */ /* 0x000fe40000011618 */
[----:B------:R-:W-:Y:S02]  /*2480*/  SEL R19, R0, R19, !P0 ;  /* 0x0000001300137207 */ /* 0x000fe40004000000 */
[----:B------:R-:W-:Y:S02]  /*2490*/  SHF.R.U32.HI R22, RZ, R17, R22 ;  /* 0x00000011ff167219 */ /* 0x000fe40000011616 */
[----:B----4-:R-:W-:-:S02]  /*24a0*/  ISETP.NE.AND P1, PT, R18, 0x1, PT ;  /* 0x000000011200780c */ /* 0x010fc40003f25270 */
[----:B------:R-:W-:Y:S02]  /*24b0*/  SEL R5, R11, R22, !P0 ;  /* 0x000000160b057207 */ /* 0x000fe40004000000 */
[----:B------:R-:W-:Y:S02]  /*24c0*/  SEL R21, R9, R20, !P1 ;  /* 0x0000001409157207 */ /* 0x000fe40004800000 */
[----:B------:R-:W-:Y:S01]  /*24d0*/  SEL R7, R13, R24, !P1 ;  /* 0x000000180d077207 */ /* 0x000fe20004800000 */
[----:B---3--:R-:W-:Y:S01]  /*24e0*/  IMAD.HI.U32 R20, R19, R2, RZ ;  /* 0x0000000213147227 */ /* 0x008fe200078e00ff */
[----:B------:R-:W-:-:S03]  /*24f0*/  IADD3 R17, PT, PT, -R5, RZ, RZ ;  /* 0x000000ff05117210 */ /* 0x000fc60007ffe1ff */
        /* <DEDUP_REMOVED lines=11> */
[----:B------:R-:W-:-:S04]  /*25b0*/  @!P0 IMAD.HI.U32 R20, R7, R2, RZ ;  /* 0x0000000207148227 */ /* 0x000fc800078e00ff */
[----:B------:R-:W-:Y:S01]  /*25c0*/  IMAD.MOV R2, RZ, RZ, -R6 ;  /* 0x000000ffff027224 */ /* 0x000fe200078e0a06 */
[----:B------:R-:W-:-:S03]  /*25d0*/  @!P0 SHF.R.U32.HI R20, RZ, R3, R20 ;  /* 0x00000003ff148219 */ /* 0x000fc60000011614 */
[----:B------:R-:W-:Y:S01]  /*25e0*/  IMAD R2, R26, R2, R5 ;  /* 0x000000021a027224 */ /* 0x000fe200078e0205 */
        /* <DEDUP_REMOVED lines=9> */
.L_x_40:
[----:B------:R-:W1:Y:S02]  /*2680*/  LDCU UR8, c[0x0][0xb30] ;  /* 0x00016600ff0877ac */ /* 0x000e640008000800 */
[----:B-1----:R-:W-:-:S09]  /*2690*/  UISETP.NE.AND UP0, UPT, UR8, 0x1, UPT ;  /* 0x000000010800788c */ /* 0x002fd2000bf05270 */
[----:B------:R-:W-:Y:S05]  /*26a0*/  BRA.U UP0, `(.L_x_41) ;  /* 0x0000000100407547 */ /* 0x000fea000b800000 */
[----:B------:R-:W1:Y:S08]  /*26b0*/  LDC.64 R4, c[0x0][0xb10] ;  /* 0x0002c400ff047b82 */ /* 0x000e700000000a00 */
[----:B------:R-:W2:Y:S08]  /*26c0*/  LDC.64 R2, c[0x0][0xb18] ;  /* 0x0002c600ff027b82 */ /* 0x000eb00000000a00 */
[----:B------:R-:W4:Y:S08]  /*26d0*/  LDC R6, c[0x0][0xb20] ;  /* 0x0002c800ff067b82 */ /* 0x000f300000000800 */
[----:B------:R-:W3:Y:S01]  /*26e0*/  LDC R18, c[0x0][0xb0c] ;  /* 0x0002c300ff127b82 */ /* 0x000ee20000000800 */
[----:B-1----:R-:W-:-:S05]  /*26f0*/  IMAD.HI.U32 R4, R13, R4, RZ ;  /* 0x000000040d047227 */ /* 0x002fca00078e00ff */
[----:B------:R-:W-:Y:S01]  /*2700*/  SHF.R.U32.HI R4, RZ, R5, R4 ;  /* 0x00000005ff047219 */ /* 0x000fe20000011604 */
[----:B--2---:R-:W-:Y:S01]  /*2710*/  IMAD.HI.U32 R3, R11, R3, RZ ;  /* 0x000000030b037227 */ /* 0x004fe200078e00ff */
[----:B------:R-:W-:-:S04]  /*2720*/  ISETP.NE.AND P0, PT, R2, 0x1, PT ;  /* 0x000000010200780c */ /* 0x000fc80003f05270 */
[----:B----4-:R-:W-:-:S04]  /*2730*/  SHF.R.U32.HI R6, RZ, R6, R3 ;  /* 0x00000006ff067219 */ /* 0x010fc80000011603 */
[----:B------:R-:W-:Y:S02]  /*2740*/  SEL R3, R11, R6, !P0 ;  /* 0x000000060b037207 */ /* 0x000fe40004000000 */
[----:B---3--:R-:W-:-:S04]  /*2750*/  ISETP.NE.AND P1, PT, R18, 0x1, PT ;  /* 0x000000011200780c */ /* 0x008fc80003f25270 */
[----:B------:R-:W-:-:S05]  /*2760*/  SEL R4, R13, R4, !P1 ;  /* 0x000000040d047207 */ /* 0x000fca0004800000 */
[----:B------:R-:W-:Y:S02]  /*2770*/  IMAD.IADD R5, R3, 0x1, -R4 ;  /* 0x0000000103057824 */ /* 0x000fe400078e0a04 */
[----:B------:R-:W-:Y:S02]  /*2780*/  IMAD.IADD R3, R4, 0x1, -R3 ;  /* 0x0000000104037824 */ /* 0x000fe400078e0a03 */
[----:B------:R-:W-:Y:S02]  /*2790*/  IMAD R13, R5, R18, R13 ;  /* 0x00000012050d7224 */ /* 0x000fe400078e020d */
[----:B------:R-:W-:-:S07]  /*27a0*/  IMAD R11, R3, R2, R11 ;  /* 0x00000002030b7224 */ /* 0x000fce00078e020b */
.L_x_41:
[----:B------:R-:W-:Y:S01]  /*27b0*/  VIADD R14, R14, 0x1 ;  /* 0x000000010e0e7836 */ /* 0x000fe20000000000 */
[----:B------:R-:W-:Y:S01]  /*27c0*/  PLOP3.LUT P1, PT, PT, PT, PT, 0x80, 0x8 ;  /* 0x000000000008781c */ /* 0x000fe20003f2f070 */
[----:B------:R-:W-:Y:S02]  /*27d0*/  IMAD.IADD R21, R13, 0x1, R60 ;  /* 0x000000010d157824 */ /* 0x000fe400078e023c */
[----:B------:R-:W-:Y:S01]  /*27e0*/  IMAD.IADD R20, R11, 0x1, R58 ;  /* 0x000000010b147824 */ /* 0x000fe200078e023a */
[----:B------:R-:W-:-:S04]  /*27f0*/  ISETP.NE.AND P0, PT, R14, 0x2, PT ;  /* 0x000000020e00780c */ /* 0x000fc80003f05270 */
[----:B------:R-:W-:Y:S02]  /*2800*/  SEL R3, RZ, 0x1, P0 ;  /* 0x00000001ff037807 */ /* 0x000fe40000000000 */
[----:B------:R-:W-:Y:S02]  /*2810*/  SEL R14, R14, RZ, P0 ;  /* 0x000000ff0e0e7207 */ /* 0x000fe40000000000 */
[----:B------:R-:W-:Y:S01]  /*2820*/  LOP3.LUT R12, R12, R3, RZ, 0x3c, !PT ;  /* 0x000000030c0c7212 */ /* 0x000fe200078e3cff */
[----:B------:R-:W-:Y:S06]  /*2830*/  @P2 BRA `(.L_x_42) ;  /* 0xfffffff000482947 */ /* 0x000fec000383ffff */
[----:B------:R-:W-:Y:S01]  /*2840*/  UIADD3 UR6, UPT, UPT, UR6, 0x30, URZ ;  /* 0x0000003006067890 */ /* 0x000fe2000fffe0ff */
[----:B------:R-:W-:-:S03]  /*2850*/  SHF.L.U32 R3, R15, 0x1f, RZ ;  /* 0x0000001f0f037819 */ /* 0x000fc600000006ff */
[----:B------:R-:W-:-:S09]  /*2860*/  ULEA UR4, UR26, UR6, 0x3 ;  /* 0x000000061a047291 */ /* 0x000fd2000f8e18ff */
[----:B------:R-:W1:Y:S02]  /*2870*/  SYNCS.PHASECHK.TRANS64.TRYWAIT P0, [UR4], R3 ;  /* 0x00000003ff0075a7 */ /* 0x000e640008001104 */
[----:B-1----:R-:W-:Y:S05]  /*2880*/  @!P0 BRA `(.L_x_43) ;  /* 0x0000006400148947 */ /* 0x002fea0003800000 */
.L_x_156:
[----:B------:R-:W-:-:S04]  /*2890*/  UIADD3 UR5, UPT, UPT, UR26, 0x1, URZ ;  /* 0x000000011a057890 */ /* 0x000fc8000fffe0ff */
[----:B------:R-:W-:-:S04]  /*28a0*/  UISETP.NE.AND UP0, UPT, UR5, 0x6, UPT ;  /* 0x000000060500788c */ /* 0x000fc8000bf05270 */
[----:B------:R-:W-:Y:S02]  /*28b0*/  USEL UR7, URZ, 0x1, UP0 ;  /* 0x00000001ff077887 */ /* 0x000fe40008000000 */
[----:B------:R-:W-:-:S04]  /*28c0*/  USEL UR5, UR5, URZ, UP0 ;  /* 0x000000ff05057287 */ /* 0x000fc80008000000 */
[----:B------:R-:W-:Y:S01]  /*28d0*/  ULEA UR4, UR5, UR6, 0x3 ;  /* 0x0000000605047291 */ /* 0x000fe2000f8e18ff */
[----:B------:R-:W-:-:S04]  /*28e0*/  LOP3.LUT R2, R15, UR7, RZ, 0x3c, !PT ;  /* 0x000000070f027c12 */ /* 0x000fc8000f8e3cff */
[----:B-1----:R-:W-:-:S04]  /*28f0*/  SHF.L.U32 R3, R2, 0x1f, RZ ;  /* 0x0000001f02037819 */ /* 0x002fc800000006ff */
[----:B------:R-:W1:Y:S02]  /*2900*/  SYNCS.PHASECHK.TRANS64.TRYWAIT P0, [UR4], R3 ;  /* 0x00000003ff0075a7 */ /* 0x000e640008001104 */
[----:B-1----:R-:W-:Y:S05]  /*2910*/  @!P0 BRA `(.L_x_44) ;  /* 0x0000006400088947 */ /* 0x002fea0003800000 */
.L_x_158:
        /* <DEDUP_REMOVED lines=9> */
.L_x_160:
        /* <DEDUP_REMOVED lines=9> */
.L_x_162:
        /* <DEDUP_REMOVED lines=9> */
.L_x_164:
[----:B------:R-:W-:-:S04]  /*2ad0*/  UIADD3 UR5, UPT, UPT, UR5, 0x1, URZ ;  /* 0x0000000105057890 */ /* 0x000fc8000fffe0ff */
[----:B------:R-:W-:-:S04]  /*2ae0*/  UISETP.NE.AND UP0, UPT, UR5, 0x6, UPT ;  /* 0x000000060500788c */ /* 0x000fc8000bf05270 */
[----:B------:R-:W-:Y:S02]  /*2af0*/  USEL UR4, URZ, 0x1, UP0 ;  /* 0x00000001ff047887 */ /* 0x000fe40008000000 */
[----:B------:R-:W-:-:S04]  /*2b00*/  USEL UR5, UR5, URZ, UP0 ;  /* 0x000000ff05057287 */ /* 0x000fc80008000000 */
[----:B------:R-:W-:Y:S01]  /*2b10*/  ULEA UR5, UR5, UR6, 0x3 ;  /* 0x0000000605057291 */ /* 0x000fe2000f8e18ff */
[----:B-1----:R-:W-:-:S04]  /*2b20*/  LOP3.LUT R3, R2, UR4, RZ, 0x3c, !PT ;  /* 0x0000000402037c12 */ /* 0x002fc8000f8e3cff */
[----:B------:R-:W-:Y:S01]  /*2b30*/  SHF.L.U32 R3, R3, 0x1f, RZ ;  /* 0x0000001f03037819 */ /* 0x000fe200000006ff */
[----:B---3--:R-:W-:-:S07]  /*2b40*/  IMAD.U32 R0, RZ, RZ, UR5 ;  /* 0x00000005ff007e24 */ /* 0x008fce000f8e00ff */
.L_x_48:
[----:B-1----:R1:W2:Y:S02]  /*2b50*/  SYNCS.PHASECHK.TRANS64.TRYWAIT P0, [R0+URZ], R3 ;  /* 0x00000003000075a7 */ /* 0x0022a400080011ff */
[----:B--2---:R-:W-:Y:S05]  /*2b60*/  @!P0 NANOSLEEP.SYNCS 0x989680 ;  /* 0x009896800000895d */ /* 0x004fea0003900000 */
[----:B------:R-:W2:Y:S02]  /*2b70*/  @!P0 SYNCS.PHASECHK.TRANS64 P0, [R0+URZ], R3 ;  /* 0x00000003000085a7 */ /* 0x000ea400080010ff */
[----:B--2---:R-:W-:Y:S05]  /*2b80*/  @P0 EXIT ;  /* 0x000000000000094d */ /* 0x004fea0003800000 */
[----:B------:R-:W-:Y:S05]  /*2b90*/  BRA `(.L_x_48) ;  /* 0xfffffffc00ec7947 */ /* 0x000fea000383ffff */
.L_x_22:
[----:B------:R-:W-:-:S04]  /*2ba0*/  UISETP.NE.AND UP0, UPT, UR37, URZ, UPT ;  /* 0x000000ff2500728c */ /* 0x000fc8000bf05270 */
[----:B------:R-:W-:-:S09]  /*2bb0*/  UISETP.NE.OR UP0, UPT, UR10, 0x1, UP0 ;  /* 0x000000010a00788c */ /* 0x000fd20008705670 */
[----:B------:R-:W-:Y:S05]  /*2bc0*/  BRA.U UP0, `(.L_x_49) ;  /* 0x00000005004c7547 */ /* 0x000fea000b800000 */
[----:B------:R-:W-:Y:S01]  /*2bd0*/  HFMA2 R11, -RZ, RZ, 0, 0 ;  /* 0x00000000ff0b7431 */ /* 0x000fe200000001ff */
[----:B------:R-:W-:Y:S01]  /*2be0*/  ISETP.GE.U32.AND P2, PT, R10, 0x8, PT ;  /* 0x000000080a00780c */ /* 0x000fe20003f46070 */
[----:B------:R-:W-:Y:S01]  /*2bf0*/  IMAD.MOV.U32 R12, RZ, RZ, 0x1 ;  /* 0x00000001ff0c7424 */ /* 0x000fe200078e00ff */
[----:B------:R-:W-:Y:S01]  /*2c00*/  CS2R R8, SRZ ;  /* 0x0000000000087805 */ /* 0x000fe2000001ff00 */
[----:B------:R-:W-:Y:S01]  /*2c10*/  IMAD.MOV.U32 R3, RZ, RZ, RZ ;  /* 0x000000ffff037224 */ /* 0x000fe200078e00ff */
[----:B------:R-:W-:Y:S01]  /*2c20*/  UMOV UR4, 0x400 ;  /* 0x0000040000047882 */ /* 0x000fe20000000000 */
[----:B------:R-:W-:Y:S01]  /*2c30*/  UMOV UR6, URZ ;  /* 0x000000ff00067c82 */ /* 0x000fe20008000000 */
[----:B------:R-:W-:-:S12]  /*2c40*/  ULEA UR37, UR37, UR4, 0x18 ;  /* 0x0000000425257291 */ /* 0x000fd8000f8ec0ff */
.L_x_53:
[----:B------:R-:W-:Y:S02]  /*2c50*/  LEA R0, R3, UR37, 0x3 ;  /* 0x0000002503007c11 */ /* 0x000fe4000f8e18ff */
[----:B------:R-:W-:-:S03]  /*2c60*/  SHF.L.U32 R5, R8, 0x1f, RZ ;  /* 0x0000001f08057819 */ /* 0x000fc600000006ff */
[----:B------:R-:W-:Y:S01]  /*2c70*/  VIADD R4, R0, 0x120 ;  /* 0x0000012000047836 */ /* 0x000fe20000000000 */
[----:B------:R-:W1:Y:S02]  /*2c80*/  SYNCS.PHASECHK.TRANS64.TRYWAIT P0, [R0+URZ+0x110], R5 ;  /* 0x00011005000075a7 */ /* 0x000e6400080011ff */
[----:B-1----:R-:W-:Y:S05]  /*2c90*/  @!P0 BRA `(.L_x_50) ;  /* 0x0000006000888947 */ /* 0x002fea0003800000 */
.L_x_165:
[----:B------:R-:W-:Y:S01]  /*2ca0*/  ULEA UR5, UR6, UR37, 0x3 ;  /* 0x0000002506057291 */ /* 0x000fe2000f8e18ff */
[----:B------:R-:W-:Y:S01]  /*2cb0*/  PRMT R4, RZ, 0x654, R4 ;  /* 0x00000654ff047816 */ /* 0x000fe20000000004 */
[----:B-1----:R-:W-:Y:S01]  /*2cc0*/  @!P2 IMAD.MOV.U32 R5, RZ, RZ, 0x10 ;  /* 0x00000010ff05a424 */ /* 0x002fe200078e00ff */
[----:B------:R-:W-:Y:S01]  /*2cd0*/  SHF.L.U32 R7, R12, 0x1f, RZ ;  /* 0x0000001f0c077819 */ /* 0x000fe200000006ff */
[----:B------:R-:W-:Y:S01]  /*2ce0*/  UIADD3 UR4, UPT, UPT, UR5, 0xb0, URZ ;  /* 0x000000b005047890 */ /* 0x000fe2000fffe0ff */
[----:B------:R1:W-:Y:S05]  /*2cf0*/  SYNCS.ARRIVE.TRANS64.RED.A1T0 RZ, [R4+URZ], RZ ;  /* 0x000000ff04ff79a7 */ /* 0x0003ea00081004ff */
[----:B------:R-:W-:Y:S01]  /*2d00*/  IMAD.U32 R13, RZ, RZ, UR4 ;  /* 0x00000004ff0d7e24 */ /* 0x000fe2000f8e00ff */
[----:B------:R-:W2:Y:S04]  /*2d10*/  SYNCS.PHASECHK.TRANS64.TRYWAIT P0, [UR5+0xc0], R7 ;  /* 0x0000c007ff0075a7 */ /* 0x000ea80008001105 */
[----:B------:R-:W-:Y:S01]  /*2d20*/  PRMT R13, R10, 0x654, R13 ;  /* 0x000006540a0d7816 */ /* 0x000fe2000000000d */
[----:B-12---:R-:W-:Y:S06]  /*2d30*/  @!P0 BRA `(.L_x_51) ;  /* 0x0000006000748947 */ /* 0x006fec0003800000 */
.L_x_167:
[----:B------:R-:W-:Y:S01]  /*2d40*/  ULEA UR4, UR6, UR37, 0x4 ;  /* 0x0000002506047291 */ /* 0x000fe2000f8e20ff */
[----:B------:R-:W-:Y:S01]  /*2d50*/  SEL R2, R13, R2, !P2 ;  /* 0x000000020d027207 */ /* 0x000fe20005000000 */
[----:B------:R-:W-:Y:S01]  /*2d60*/  UIADD3 UR5, UPT, UPT, UR5, 0xb0, URZ ;  /* 0x000000b005057890 */ /* 0x000fe2000fffe0ff */
[----:B-1----:R-:W-:Y:S01]  /*2d70*/  LEA R0, R11, UR37, 0x3 ;  /* 0x000000250b007c11 */ /* 0x002fe2000f8e18ff */
[----:B------:R-:W-:Y:S01]  /*2d80*/  UIADD3 UR4, UPT, UPT, UR4, 0x140, URZ ;  /* 0x0000014004047890 */ /* 0x000fe2000fffe0ff */
[----:B------:R1:W-:Y:S01]  /*2d90*/  @!P2 SYNCS.ARRIVE.TRANS64.RED RZ, [R2+URZ], R5 ;  /* 0x0000000502ffa9a7 */ /* 0x0003e200080004ff */
[----:B------:R-:W-:Y:S01]  /*2da0*/  UIADD3 UR6, UPT, UPT, UR6, 0x1, URZ ;  /* 0x0000000106067890 */ /* 0x000fe2000fffe0ff */
[----:B------:R-:W-:-:S03]  /*2db0*/  VIADD R3, R3, 0x1 ;  /* 0x0000000103037836 */ /* 0x000fc60000000000 */
[----:B------:R-:W-:Y:S02]  /*2dc0*/  UISETP.NE.AND UP0, UPT, UR6, 0x2, UPT ;  /* 0x000000020600788c */ /* 0x000fe4000bf05270 */
[----:B------:R-:W-:Y:S01]  /*2dd0*/  ISETP.NE.AND P0, PT, R3, 0x2, PT ;  /* 0x000000020300780c */ /* 0x000fe20003f05270 */
[----:B------:R-:W-:Y:S06]  /*2de0*/  UGETNEXTWORKID.BROADCAST [UR4], [UR5] ;  /* 0x00000000040073ca */ /* 0x000fec0008000100 */
[----:B------:R-:W-:Y:S02]  /*2df0*/  USEL UR4, URZ, 0x1, UP0 ;  /* 0x00000001ff047887 */ /* 0x000fe40008000000 */
[----:B------:R-:W-:-:S04]  /*2e00*/  USEL UR6, UR6, URZ, UP0 ;  /* 0x000000ff06067287 */ /* 0x000fc80008000000 */
[----:B------:R-:W-:Y:S02]  /*2e10*/  LOP3.LUT R12, R12, UR4, RZ, 0x3c, !PT ;  /* 0x000000040c0c7c12 */ /* 0x000fe4000f8e3cff */
[----:B-1----:R-:W-:-:S04]  /*2e20*/  SHF.L.U32 R5, R9, 0x1f, RZ ;  /* 0x0000001f09057819 */ /* 0x002fc800000006ff */
[----:B------:R-:W1:Y:S02]  /*2e30*/  SYNCS.PHASECHK.TRANS64.TRYWAIT P1, [R0+URZ+0xb0], R5 ;  /* 0x0000b005000075a7 */ /* 0x000e6400080211ff */
[----:B-1----:R-:W-:Y:S05]  /*2e40*/  @!P1 BRA `(.L_x_52) ;  /* 0x0000006000489947 */ /* 0x002fea0003800000 */
.L_x_168:
[----:B------:R-:W-:Y:S01]  /*2e50*/  LEA R4, R11, UR37, 0x4 ;  /* 0x000000250b047c11 */ /* 0x000fe2000f8e20ff */
[----:B-1----:R-:W-:Y:S01]  /*2e60*/  VIADD R0, R0, 0xc0 ;  /* 0x000000c000007836 */ /* 0x002fe20000000000 */
[----:B------:R-:W-:Y:S01]  /*2e70*/  SEL R3, R3, RZ, P0 ;  /* 0x000000ff03037207 */ /* 0x000fe20000000000 */
[----:B------:R-:W-:-:S03]  /*2e80*/  VIADD R11, R11, 0x1 ;  /* 0x000000010b0b7836 */ /* 0x000fc60000000000 */
[----:B------:R-:W1:Y:S01]  /*2e90*/  LDS.128 R4, [R4+0x140] ;  /* 0x0001400004047984 */ /* 0x000e620000000c00 */
[----:B------:R-:W-:Y:S02]  /*2ea0*/  PRMT R0, RZ, 0x654, R0 ;  /* 0x00000654ff007816 */ /* 0x000fe40000000000 */
[C---:B------:R-:W-:Y:S01]  /*2eb0*/  ISETP.NE.AND P1, PT, R11.reuse, 0x2, PT ;  /* 0x000000020b00780c */ /* 0x040fe20003f25270 */
[----:B------:R-:W-:Y:S01]  /*2ec0*/  @!PT LDS RZ, [RZ] ;  /* 0x00000000fffff984 */ /* 0x000fe20000000800 */
[----:B------:R-:W-:Y:S01]  /*2ed0*/  @!PT LDS RZ, [RZ] ;  /* 0x00000000fffff984 */ /* 0x000fe20000000800 */
[----:B------:R-:W-:Y:S01]  /*2ee0*/  @!PT LDS RZ, [RZ] ;  /* 0x00000000fffff984 */ /* 0x000fe20000000800 */
[----:B------:R-:W-:Y:S01]  /*2ef0*/  @!PT LDS RZ, [RZ] ;  /* 0x00000000fffff984 */ /* 0x000fe20000000800 */
[----:B------:R2:W-:Y:S06]  /*2f00*/  MEMBAR.ALL.CTA ;  /* 0x0000000000007992 */ /* 0x0005ec0000008000 */
[----:B--2---:R-:W2:Y:S01]  /*2f10*/  FENCE.VIEW.ASYNC.S ;  /* 0x00000000000073c6 */ /* 0x004ea20000000000 */
[----:B------:R-:W-:Y:S01]  /*2f20*/  SEL R11, R11, RZ, P1 ;  /* 0x000000ff0b0b7207 */ /* 0x000fe20000800000 */
[----:B--2---:R2:W-:Y:S01]  /*2f30*/  SYNCS.ARRIVE.TRANS64.RED.A1T0 RZ, [R0+URZ], RZ ;  /* 0x000000ff00ff79a7 */ /* 0x0045e200081004ff */
[----:B-1----:R-:W-:-:S02]  /*2f40*/  LOP3.LUT P3, RZ, R6, 0x1, RZ, 0xc0, !PT ;  /* 0x0000000106ff7812 */ /* 0x002fc4000786c0ff */
[----:B------:R-:W-:-:S04]  /*2f50*/  SEL R5, RZ, 0x1, P0 ;  /* 0x00000001ff057807 */ /* 0x000fc80000000000 */
[----:B------:R-:W-:Y:S02]  /*2f60*/  LOP3.LUT R8, R8, R5, RZ, 0x3c, !PT ;  /* 0x0000000508087212 */ /* 0x000fe400078e3cff */
[----:B--2---:R-:W-:-:S04]  /*2f70*/  SEL R0, RZ, 0x1, P1 ;  /* 0x00000001ff007807 */ /* 0x004fc80000800000 */
[----:B------:R-:W-:Y:S01]  /*2f80*/  LOP3.LUT R9, R9, R0, RZ, 0x3c, !PT ;  /* 0x0000000009097212 */ /* 0x000fe200078e3cff */
[----:B------:R-:W-:Y:S06]  /*2f90*/  @P3 BRA `(.L_x_53) ;  /* 0xfffffffc002c3947 */ /* 0x000fec000383ffff */
[----:B------:R-:W-:Y:S01]  /*2fa0*/  ULEA UR5, UR6, UR37, 0x3 ;  /* 0x0000002506057291 */ /* 0x000fe2000f8e18ff */
[----:B------:R-:W-:-:S08]  /*2fb0*/  SHF.L.U32 R3, R12, 0x1f, RZ ;  /* 0x0000001f0c037819 */ /* 0x000fd000000006ff */
[----:B------:R-:W1:Y:S02]  /*2fc0*/  SYNCS.PHASECHK.TRANS64 P0, [UR5+0xc0], R3 ;  /* 0x0000c003ff0075a7 */ /* 0x000e640008001005 */
[----:B-1----:R-:W-:Y:S05]  /*2fd0*/  @P0 BRA `(.L_x_54) ;  /* 0x0000000000080947 */ /* 0x002fea0003800000 */
[----:B------:R-:W1:Y:S02]  /*2fe0*/  SYNCS.PHASECHK.TRANS64.TRYWAIT P0, [UR5+0xc0], R3 ;  /* 0x0000c003ff0075a7 */ /* 0x000e640008001105 */
[----:B-1----:R-:W-:Y:S05]  /*2ff0*/  @!P0 BRA `(.L_x_55) ;  /* 0x0000005c00f08947 */ /* 0x002fea0003800000 */
.L_x_54:
[----:B------:R-:W-:-:S04]  /*3000*/  UIADD3 UR4, UPT, UPT, UR6, 0x1, URZ ;  /* 0x0000000106047890 */ /* 0x000fc8000fffe0ff */
[----:B------:R-:W-:-:S04]  /*3010*/  UISETP.NE.AND UP0, UPT, UR4, 0x2, UPT ;  /* 0x000000020400788c */ /* 0x000fc8000bf05270 */
[----:B------:R-:W-:Y:S02]  /*3020*/  USEL UR7, URZ, 0x1, UP0 ;  /* 0x00000001ff077887 */ /* 0x000fe40008000000 */
[----:B------:R-:W-:-:S04]  /*3030*/  USEL UR4, UR4, URZ, UP0 ;  /* 0x000000ff04047287 */ /* 0x000fc80008000000 */
[----:B------:R-:W-:Y:S01]  /*3040*/  ULEA UR4, UR4, UR37, 0x3 ;  /* 0x0000002504047291 */ /* 0x000fe2000f8e18ff */
[----:B-1----:R-:W-:-:S04]  /*3050*/  LOP3.LUT R3, R12, UR7, RZ, 0x3c, !PT ;  /* 0x000000070c037c12 */ /* 0x002fc8000f8e3cff */
[----:B------:R-:W-:-:S04]  /*3060*/  SHF.L.U32 R0, R3, 0x1f, RZ ;  /* 0x0000001f03007819 */ /* 0x000fc800000006ff */
[----:B------:R-:W1:Y:S02]  /*3070*/  SYNCS.PHASECHK.TRANS64 P0, [UR4+0xc0], R0 ;  /* 0x0000c000ff0075a7 */ /* 0x000e640008001004 */
[----:B-1----:R-:W-:Y:S05]  /*3080*/  @P0 EXIT ;  /* 0x000000000000094d */ /* 0x002fea0003800000 */
[----:B------:R-:W-:Y:S02]  /*3090*/  SHF.L.U32 R3, R3, 0x1f, RZ ;  /* 0x0000001f03037819 */ /* 0x000fe400000006ff */
[----:B------:R-:W-:-:S07]  /*30a0*/  MOV R0, UR4 ;  /* 0x0000000400007c02 */ /* 0x000fce0008000f00 */
.L_x_56:
[----:B-1----:R1:W2:Y:S02]  /*30b0*/  SYNCS.PHASECHK.TRANS64.TRYWAIT P0, [R0+URZ+0xc0], R3 ;  /* 0x0000c003000075a7 */ /* 0x0022a400080011ff */
[----:B--2---:R-:W-:Y:S05]  /*30c0*/  @!P0 NANOSLEEP.SYNCS 0x989680 ;  /* 0x009896800000895d */ /* 0x004fea0003900000 */
[----:B------:R-:W2:Y:S02]  /*30d0*/  @!P0 SYNCS.PHASECHK.TRANS64 P0, [R0+URZ+0xc0], R3 ;  /* 0x0000c003000085a7 */ /* 0x000ea400080010ff */
[----:B--2---:R-:W-:Y:S05]  /*30e0*/  @P0 EXIT ;  /* 0x000000000000094d */ /* 0x004fea0003800000 */
[----:B------:R-:W-:Y:S05]  /*30f0*/  BRA `(.L_x_56) ;  /* 0xfffffffc00ec7947 */ /* 0x000fea000383ffff */
.L_x_49:
[----:B------:R-:W-:Y:S05]  /*3100*/  BRA.U UP4, `(.L_x_57) ;  /* 0x0000001104d47547 */ /* 0x000fea000b800000 */
[----:B------:R-:W-:Y:S01]  /*3110*/  UMOV UR4, 0x40 ;  /* 0x0000004000047882 */ /* 0x000fe20000000000 */
[----:B------:R-:W-:Y:S01]  /*3120*/  NOP ;  /* 0x0000000000007918 */ /* 0x000fe20000000000 */
[----:B------:R-:W-:Y:S01]  /*3130*/  ULEA UR4, UR37, UR4, 0x18 ;  /* 0x0000000425047291 */ /* 0x000fe2000f8ec0ff */
[----:B------:R-:W-:Y:S02]  /*3140*/  UMOV UR5, 0x400 ;  /* 0x0000040000057882 */ /* 0x000fe40000000000 */
[----:B------:R-:W-:-:S06]  /*3150*/  ULEA UR37, UR37, UR5, 0x18 ;  /* 0x0000000525257291 */ /* 0x000fcc000f8ec0ff */
[----:B------:R-:W1:Y:S02]  /*3160*/  LDS.U8 R2, [UR4+0x1c] ;  /* 0x00001c04ff027984 */ /* 0x000e640008000000 */
[----:B-1----:R-:W-:-:S13]  /*3170*/  ISETP.NE.AND P0, PT, R2, RZ, PT ;  /* 0x000000ff0200720c */ /* 0x002fda0003f05270 */
[----:B------:R-:W-:Y:S05]  /*3180*/  @P0 BRA `(.L_x_58) ;  /* 0x0000000400080947 */ /* 0x000fea0003800000 */
[----:B------:R-:W-:Y:S02]  /*3190*/  UISETP.NE.U32.AND UP0, UPT, UR9, 0x1, UPT ;  /* 0x000000010900788c */ /* 0x000fe4000bf05070 */
[----:B------:R-:W-:-:S07]  /*31a0*/  UIADD3 UR6, UPT, UPT, UR4, 0x8, URZ ;  /* 0x0000000804067890 */ /* 0x000fce000fffe0ff */
[----:B------:R-:W-:Y:S05]  /*31b0*/  BRA.U !UP0, `(.L_x_59) ;  /* 0x00000001089c7547 */ /* 0x000fea000b800000 */
[----:B------:R-:W-:Y:S01]  /*31c0*/  ELECT P0, URZ, PT ;  /* 0x0000000000ff782f */ /* 0x000fe20003800000 */
[----:B------:R-:W-:-:S12]  /*31d0*/  BSSY B0, `(.L_x_59) ;  /* 0x0000025000007945 */ /* 0x000fd80003800000 */
[----:B------:R-:W-:Y:S05]  /*31e0*/  @!P0 BRA `(.L_x_60) ;  /* 0x00000000008c8947 */ /* 0x000fea0003800000 */
[----:B------:R-:W-:-:S05]  /*31f0*/  UMOV UR5, 0x10 ;  /* 0x0000001000057882 */ /* 0x000fca0000000000 */
[----:B------:R-:W-:Y:S04]  /*3200*/  DEPBAR.LE SB1, 0x36 ;  /* 0x00009d800000791a */ /* 0x000fe80000000000 */
[----:B------:R-:W1:Y:S02]  /*3210*/  UTCATOMSWS.2CTA.FIND_AND_SET.ALIGN UP1, UR5, UR5 ;  /* 0x00000005000575e3 */ /* 0x000e640008220800 */
[----:B-1----:R-:W-:Y:S01]  /*3220*/  MOV R11, UR5 ;  /* 0x00000005000b7c02 */ /* 0x002fe20008000f00 */
[----:B------:R-:W-:Y:S06]  /*3230*/  BRA.U UP1, `(.L_x_61) ;  /* 0x0000000101187547 */ /* 0x000fec000b800000 */
.L_x_62:
[----:B------:R-:W-:Y:S05]  /*3240*/  NANOSLEEP 0x64 ;  /* 0x000000640000795d */ /* 0x000fea0003800000 */
[----:B------:R-:W-:-:S05]  /*3250*/  UMOV UR5, 0x10 ;  /* 0x0000001000057882 */ /* 0x000fca0000000000 */
[----:B------:R-:W-:Y:S04]  /*3260*/  DEPBAR.LE SB1, 0x36 ;  /* 0x00009d800000791a */ /* 0x000fe80000000000 */
[----:B------:R-:W1:Y:S02]  /*3270*/  UTCATOMSWS.2CTA.FIND_AND_SET.ALIGN UP1, UR5, UR5 ;  /* 0x00000005000575e3 */ /* 0x000e640008220800 */
[----:B-1----:R-:W-:Y:S01]  /*3280*/  MOV R11, UR5 ;  /* 0x00000005000b7c02 */ /* 0x002fe20008000f00 */
[----:B------:R-:W-:Y:S05]  /*3290*/  BRA.U !UP1, `(.L_x_62) ;  /* 0xfffffffd09e87547 */ /* 0x000fea000b83ffff */
.L_x_61:
[----:B------:R-:W1:Y:S01]  /*32a0*/  LDS R5, [UR4+0x10] ;  /* 0x00001004ff057984 */ /* 0x000e620008000800 */
[----:B------:R-:W-:Y:S01]  /*32b0*/  IMAD.U32 R3, RZ, RZ, UR37 ;  /* 0x00000025ff037e24 */ /* 0x000fe2000f8e00ff */
[----:B------:R-:W-:-:S03]  /*32c0*/  MOV R2, UR8 ;  /* 0x0000000800027c02 */ /* 0x000fc60008000f00 */
[----:B------:R-:W-:Y:S01]  /*32d0*/  VIADD R3, R3, 0x160 ;  /* 0x0000016003037836 */ /* 0x000fe20000000000 */
[----:B-1----:R-:W-:-:S04]  /*32e0*/  SHF.L.U32 R5, R5, 0x1f, RZ ;  /* 0x0000001f05057819 */ /* 0x002fc800000006ff */
[----:B------:R-:W1:Y:S02]  /*32f0*/  SYNCS.PHASECHK.TRANS64.TRYWAIT P0, [UR4+0x8], R5 ;  /* 0x00000805ff0075a7 */ /* 0x000e640008001104 */
[----:B-1----:R-:W-:Y:S05]  /*3300*/  @P0 BRA `(.L_x_63) ;  /* 0x0000000000080947 */ /* 0x002fea0003800000 */
[----:B------:R-:W1:Y:S02]  /*3310*/  SYNCS.PHASECHK.TRANS64.TRYWAIT P0, [UR4+0x8], R5 ;  /* 0x00000805ff0075a7 */ /* 0x000e640008001104 */
[----:B-1----:R-:W-:Y:S05]  /*3320*/  @!P0 BRA `(.L_x_64) ;  /* 0x0000005c003c8947 */ /* 0x002fea0003800000 */
.L_x_63:
[----:B-1----:R-:W-:Y:S01]  /*3330*/  HFMA2 R4, -RZ, RZ, 0, 5.9604644775390625e-08 ;  /* 0x00000001ff047431 */ /* 0x002fe200000001ff */
[----:B------:R-:W-:Y:S01]  /*3340*/  UPRMT UR5, UR8, 0x654, UR6 ;  /* 0x0000065408057896 */ /* 0x000fe20008000006 */
[----:B------:R-:W-:Y:S01]  /*3350*/  IMAD.MOV.U32 R6, RZ, RZ, 0xffff ;  /* 0x0000ffffff067424 */ /* 0x000fe200078e00ff */
[----:B------:R-:W-:Y:S01]  /*3360*/  PRMT R2, R2, 0x654, R3 ;  /* 0x0000065402027816 */ /* 0x000fe20000000003 */
[----:B------:R-:W-:Y:S02]  /*3370*/  IMAD.MOV.U32 R5, RZ, RZ, 0x4 ;  /* 0x00000004ff057424 */ /* 0x000fe400078e00ff */
[----:B------:R-:W-:Y:S01]  /*3380*/  IMAD.SHL.U32 R9, R11, 0x20, RZ ;  /* 0x000000200b097824 */ /* 0x000fe200078e00ff */
[----:B------:R-:W-:Y:S02]  /*3390*/  MOV R3, UR5 ;  /* 0x0000000500037c02 */ /* 0x000fe40008000f00 */
[-C--:B------:R-:W-:Y:S01]  /*33a0*/  SHF.L.U32 R7, R6, R11.reuse, RZ ;  /* 0x0000000b06077219 */ /* 0x080fe200000006ff */
[----:B------:R1:W-:Y:S01]  /*33b0*/  SYNCS.ARRIVE.TRANS64.RED RZ, [UR5], R5 ;  /* 0x00000005ffff79a7 */ /* 0x0003e20008000405 */
[----:B------:R-:W-:Y:S01]  /*33c0*/  SHF.L.U32 R6, R4, R11, RZ ;  /* 0x0000000b04067219 */ /* 0x000fe200000006ff */
[----:B------:R1:W-:Y:S04]  /*33d0*/  STS [UR37+0x160], R9 ;  /* 0x00016009ff007988 */ /* 0x0003e80008000825 */
[----:B------:R1:W-:Y:S04]  /*33e0*/  STAS [R2.64], R11 ;  /* 0x0000000b02007dbd */ /* 0x0003e8000c0008ff */
[----:B------:R1:W-:Y:S04]  /*33f0*/  ATOMS.OR RZ, [UR4+0x14], R7 ;  /* 0x00001407ffff798c */ /* 0x0003e8000b000004 */
[----:B------:R1:W-:Y:S04]  /*3400*/  ATOMS.OR RZ, [UR4+0x18], R6 ;  /* 0x00001806ffff798c */ /* 0x0003e8000b000004 */
[----:B------:R1:W-:Y:S02]  /*3410*/  ATOMS.XOR RZ, [UR4+0x10], R4 ;  /* 0x00001004ffff798c */ /* 0x0003e4000b800004 */
.L_x_60:
[----:B------:R-:W-:Y:S05]  /*3420*/  BSYNC B0 ;  /* 0x0000000000007941 */ /* 0x000fea0003800000 */
.L_x_59:
[----:B------:R-:W-:Y:S05]  /*3430*/  BRA.U UP0, `(.L_x_65) ;  /* 0x00000001006c7547 */ /* 0x000fea000b800000 */
[----:B------:R-:W-:-:S03]  /*3440*/  UMOV UR5, 0xffffffff ;  /* 0xffffffff00057882 */ /* 0x000fc60000000000 */
[----:B------:R-:W-:Y:S05]  /*3450*/  BRA.DIV UR5, `(.L_x_66) ;  /* 0x0000005e05087947 */ /* 0x000fea000b800000 */
[----:B------:R-:W-:-:S13]  /*3460*/  ELECT P6, URZ, PT ;  /* 0x0000000000ff782f */ /* 0x000fda00038c0000 */
.L_x_172:
[----:B------:R-:W-:Y:S05]  /*3470*/  @!P6 BRA `(.L_x_65) ;  /* 0x00000000005ce947 */ /* 0x000fea0003800000 */
[----:B-1----:R-:W1:Y:S02]  /*3480*/  LDS R3, [UR4+0x10] ;  /* 0x00001004ff037984 */ /* 0x002e640008000800 */
[----:B-1----:R-:W-:-:S04]  /*3490*/  SHF.L.U32 R3, R3, 0x1f, RZ ;  /* 0x0000001f03037819 */ /* 0x002fc800000006ff */
[----:B------:R-:W1:Y:S02]  /*34a0*/  SYNCS.PHASECHK.TRANS64.TRYWAIT P0, [UR4+0x8], R3 ;  /* 0x00000803ff0075a7 */ /* 0x000e640008001104 */
[----:B-1----:R-:W-:Y:S05]  /*34b0*/  @P0 BRA `(.L_x_67) ;  /* 0x0000000000080947 */ /* 0x002fea0003800000 */
[----:B------:R-:W1:Y:S02]  /*34c0*/  SYNCS.PHASECHK.TRANS64.TRYWAIT P0, [UR4+0x8], R3 ;  /* 0x00000803ff0075a7 */ /* 0x000e640008001104 */
[----:B-1----:R-:W-:Y:S05]  /*34d0*/  @!P0 BRA `(.L_x_68) ;  /* 0x0000005c00088947 */ /* 0x002fea0003800000 */
.L_x_67:
[----:B------:R-:W2:Y:S01]  /*34e0*/  LDS R5, [UR37+0x160] ;  /* 0x00016025ff057984 */ /* 0x000ea20008000800 */
[----:B-1----:R-:W-:Y:S02]  /*34f0*/  HFMA2 R2, -RZ, RZ, 0, 5.9604644775390625e-08 ;  /* 0x00000001ff027431 */ /* 0x002fe400000001ff */
[----:B------:R-:W-:Y:S01]  /*3500*/  IMAD.MOV.U32 R3, RZ, RZ, 0xffff ;  /* 0x0000ffffff037424 */ /* 0x000fe200078e00ff */
[----:B------:R-:W-:Y:S01]  /*3510*/  UPRMT UR5, UR8, 0x654, UR6 ;  /* 0x0000065408057896 */ /* 0x000fe20008000006 */
[----:B--2---:R-:W-:-:S03]  /*3520*/  IMAD.SHL.U32 R4, R5, 0x20, RZ ;  /* 0x0000002005047824 */ /* 0x004fc600078e00ff */
[-C--:B------:R-:W-:Y:S02]  /*3530*/  SHF.L.U32 R3, R3, R5.reuse, RZ ;  /* 0x0000000503037219 */ /* 0x080fe400000006ff */
[----:B------:R-:W-:Y:S01]  /*3540*/  SHF.L.U32 R5, R2, R5, RZ ;  /* 0x0000000502057219 */ /* 0x000fe200000006ff */
[----:B------:R2:W-:Y:S04]  /*3550*/  STS [UR37+0x160], R4 ;  /* 0x00016004ff007988 */ /* 0x0005e80008000825 */
[----:B------:R2:W-:Y:S04]  /*3560*/  ATOMS.OR RZ, [UR4+0x14], R3 ;  /* 0x00001403ffff798c */ /* 0x0005e8000b000004 */
[----:B------:R2:W-:Y:S01]  /*3570*/  ATOMS.OR RZ, [UR4+0x18], R5 ;  /* 0x00001805ffff798c */ /* 0x0005e2000b000004 */
[----:B------:R-:W-:Y:S03]  /*3580*/  SYNCS.ARRIVE.TRANS64.RED.A1T0 RZ, [UR5], RZ ;  /* 0x000000ffffff79a7 */ /* 0x000fe60008100405 */
[----:B------:R2:W-:Y:S01]  /*3590*/  ATOMS.XOR RZ, [UR4+0x10], R2 ;  /* 0x00001002ffff798c */ /* 0x0005e2000b800004 */
[----:B------:R-:W-:Y:S05]  /*35a0*/  BRA `(.L_x_65) ;  /* 0x0000000000107947 */ /* 0x000fea0003800000 */
.L_x_58:
[----:B------:R-:W-:-:S05]  /*35b0*/  MOV R2, 0xffffffff ;  /* 0xffffffff00027802 */ /* 0x000fca0000000f00 */
[----:B------:R1:W-:Y:S02]  /*35c0*/  STS [UR37+0x160], R2 ;  /* 0x00016002ff007988 */ /* 0x0003e40008000825 */
[----:B-1----:R-:W-:Y:S02]  /*35d0*/  MOV R2, 0x35f0 ;  /* 0x000035f000027802 */ /* 0x002fe40000000f00 */
[----:B-----5:R-:W-:Y:S05]  /*35e0*/  CALL.REL.NOINC `($__internal_1_$__cuda_sm10x_tcgen05_guardrail_trap_phase_invalid_during_alloc) ;  /* 0x0000006000dc7944 */ /* 0x020fea0003c00000 */
.L_x_65:
[----:B------:R-:W-:Y:S05]  /*35f0*/  WARPSYNC.ALL ;  /* 0x0000000000007948 */ /* 0x000fea0003800000 */
[----:B------:R-:W3:Y:S01]  /*3600*/  S2UR UR5, SR_CgaCtaId ;  /* 0x00000000000579c3 */ /* 0x000ee20000008800 */
[----:B------:R-:W-:Y:S01]  /*3610*/  UMOV UR4, 0x400 ;  /* 0x0000040000047882 */ /* 0x000fe20000000000 */
[----:B------:R-:W-:-:S06]  /*3620*/  NOP ;  /* 0x0000000000007918 */ /* 0x000fcc0000000000 */
[----:B------:R-:W-:Y:S06]  /*3630*/  BAR.ARV 0x6, 0xa0 ;  /* 0x0182800000007b1d */ /* 0x000fec0000002000 */
[----:B------:R-:W4:Y:S01]  /*3640*/  LDCU UR6, c[0x0][0x38c] ;  /* 0x00007180ff0677ac */ /* 0x000f220008000800 */
[----:B------:R-:W-:Y:S01]  /*3650*/  LOP3.LUT R0, R0, 0xffff, RZ, 0xc0, !PT ;  /* 0x0000ffff00007812 */ /* 0x000fe200078ec0ff */
[----:B-1----:R-:W-:Y:S01]  /*3660*/  IMAD.MOV.U32 R9, RZ, RZ, 0x1 ;  /* 0x00000001ff097424 */ /* 0x002fe200078e00ff */
[----:B------:R-:W-:Y:S01]  /*3670*/  LOP3.LUT R8, R8, 0xffff, RZ, 0xc0, !PT ;  /* 0x0000ffff08087812 */ /* 0x000fe200078ec0ff */
[----:B------:R-:W-:Y:S01]  /*3680*/  UMOV UR18, URZ ;  /* 0x000000ff00127c82 */ /* 0x000fe20008000000 */
[----:B------:R-:W-:Y:S01]  /*3690*/  R2UR UR11, R0 ;  /* 0x00000000000b72ca */ /* 0x000fe200000e0000 */
[----:B------:R-:W-:Y:S01]  /*36a0*/  UMOV UR17, URZ ;  /* 0x000000ff00117c82 */ /* 0x000fe20008000000 */
[----:B------:R-:W-:Y:S01]  /*36b0*/  R2UR UR12, R8 ;  /* 0x00000000080c72ca */ /* 0x000fe200000e0000 */
[----:B------:R-:W-:Y:S01]  /*36c0*/  IMAD.MOV.U32 R8, RZ, RZ, RZ ;  /* 0x000000ffff087224 */ /* 0x000fe200078e00ff */
[----:B------:R-:W-:Y:S01]  /*36d0*/  UMOV UR16, URZ ;  /* 0x000000ff00107c82 */ /* 0x000fe20008000000 */
[----:B---3--:R-:W-:-:S02]  /*36e0*/  ULEA UR5, UR5, UR4, 0x18 ;  /* 0x0000000405057291 */ /* 0x008fc4000f8ec0ff */
[----:B------:R-:W-:Y:S02]  /*36f0*/  UISETP.NE.AND UP2, UPT, UR9, URZ, UPT ;  /* 0x000000ff0900728c */ /* 0x000fe4000bf45270 */
[----:B------:R-:W-:Y:S02]  /*3700*/  UIADD3 UR13, UPT, UPT, UR5, 0x4300, URZ ;  /* 0x00004300050d7890 */ /* 0x000fe4000fffe0ff */
[----:B------:R-:W-:Y:S02]  /*3710*/  UIADD3 UR20, UPT, UPT, UR5, 0x10300, URZ ;  /* 0x0001030005147890 */ /* 0x000fe4000fffe0ff */
[----:B----4-:R-:W-:Y:S01]  /*3720*/  UIADD3 UR6, UPT, UPT, UR6, 0x3f, URZ ;  /* 0x0000003f06067890 */ /* 0x010fe2000fffe0ff */
[----:B--2---:R-:W1:Y:S01]  /*3730*/  LDS R2, [UR5+0x160] ;  /* 0x00016005ff027984 */ /* 0x004e620008000800 */
[----:B------:R-:W-:Y:S02]  /*3740*/  USHF.R.U32.HI UR13, URZ, 0x4, UR13 ;  /* 0x00000004ff0d7899 */ /* 0x000fe4000801160d */
[----:B------:R-:W-:-:S02]  /*3750*/  USHF.R.S32.HI UR4, URZ, 0x1f, UR6 ;  /* 0x0000001fff047899 */ /* 0x000fc40008011406 */
[----:B------:R-:W-:Y:S02]  /*3760*/  USHF.R.U32.HI UR20, URZ, 0x4, UR20 ;  /* 0x00000004ff147899 */ /* 0x000fe40008011614 */
[----:B------:R-:W-:Y:S02]  /*3770*/  ULEA.HI UR4, UR4, UR6, URZ, 0x6 ;  /* 0x0000000604047291 */ /* 0x000fe4000f8f30ff */
[----:B------:R-:W-:Y:S02]  /*3780*/  ULOP3.LUT UR13, UR13, 0x3fff, URZ, 0xc0, !UPT ;  /* 0x00003fff0d0d7892 */ /* 0x000fe4000f8ec0ff */
[----:B------:R-:W-:Y:S01]  /*3790*/  USHF.R.S32.HI UR4, URZ, 0x6, UR4 ;  /* 0x00000006ff047899 */ /* 0x000fe20008011404 */
[----:B------:R-:W-:Y:S01]  /*37a0*/  UMOV UR28, 0x0 ;  /* 0x00000000001c7882 */ /* 0x000fe20000000000 */
[----:B------:R-:W-:Y:S02]  /*37b0*/  UMOV UR29, 0x8210010 ;  /* 0x08210010001d7882 */ /* 0x000fe40000000000 */
[----:B------:R-:W-:-:S02]  /*37c0*/  UISETP.LT.AND UP0, UPT, UR4, 0x1, UPT ;  /* 0x000000010400788c */ /* 0x000fc4000bf01270 */
[----:B------:R-:W-:Y:S02]  /*37d0*/  ULOP3.LUT UR20, UR20, 0x3fff, URZ, 0xc0, !UPT ;  /* 0x00003fff14147892 */ /* 0x000fe4000f8ec0ff */
[----:B------:R-:W-:Y:S02]  /*37e0*/  ULOP3.LUT UR13, UR13, 0x10000, URZ, 0xfc, !UPT ;  /* 0x000100000d0d7892 */ /* 0x000fe4000f8efcff */
[----:B------:R-:W-:Y:S01]  /*37f0*/  USEL UR19, UR4, 0x1, !UP0 ;  /* 0x0000000104137887 */ /* 0x000fe2000c000000 */
[----:B------:R-:W-:Y:S01]  /*3800*/  UMOV UR26, 0x0 ;  /* 0x00000000001a7882 */ /* 0x000fe20000000000 */
[----:B------:R-:W-:Y:S01]  /*3810*/  UMOV UR27, 0x8210010 ;  /* 0x08210010001b7882 */ /* 0x000fe20000000000 */
[----:B------:R-:W-:Y:S01]  /*3820*/  UMOV UR24, 0x0 ;  /* 0x0000000000187882 */ /* 0x000fe20000000000 */
[----:B------:R-:W-:Y:S01]  /*3830*/  UMOV UR25, 0x8210010 ;  /* 0x0821001000197882 */ /* 0x000fe20000000000 */
[----:B------:R-:W-:Y:S01]  /*3840*/  UMOV UR22, 0x0 ;  /* 0x0000000000167882 */ /* 0x000fe20000000000 */
[----:B------:R-:W-:Y:S01]  /*3850*/  UMOV UR23, 0x8210010 ;  /* 0x0821001000177882 */ /* 0x000fe20000000000 */
[----:B-1----:R-:W-:-:S02]  /*3860*/  R2UR UR21, R2 ;  /* 0x00000000021572ca */ /* 0x002fc400000e0000 */
[----:B------:R-:W-:-:S13]  /*3870*/  CS2R R2, SRZ ;  /* 0x0000000000027805 */ /* 0x000fda000001ff00 */
.L_x_76:
[C---:B------:R-:W-:Y:S02]  /*3880*/  LEA R0, R8.reuse, UR5, 0x3 ;  /* 0x0000000508007c11 */ /* 0x040fe4000f8e18ff */
[----:B------:R-:W-:Y:S02]  /*3890*/  SHF.L.U32 R5, R3, 0x1f, RZ ;  /* 0x0000001f03057819 */ /* 0x000fe400000006ff */
[----:B------:R-:W-:Y:S02]  /*38a0*/  LEA R4, R8, UR5, 0x4 ;  /* 0x0000000508047c11 */ /* 0x000fe4000f8e20ff */
[----:B------:R-:W1:Y:S02]  /*38b0*/  SYNCS.PHASECHK.TRANS64.TRYWAIT P0, [R0+URZ+0xb0], R5 ;  /* 0x0000b005000075a7 */ /* 0x000e6400080011ff */
[----:B-1-34-:R-:W-:Y:S05]  /*38c0*/  @!P0 BRA `(.L_x_69) ;  /* 0x0000005800248947 */ /* 0x01afea0003800000 */
.L_x_173:
[----:B-1----:R-:W1:Y:S01]  /*38d0*/  LDS.128 R4, [R4+0x140] ;  /* 0x0001400004047984 */ /* 0x002e620000000c00 */
[----:B------:R-:W-:Y:S02]  /*38e0*/  VIADD R0, R0, 0xc0 ;  /* 0x000000c000007836 */ /* 0x000fe40000000000 */
[----:B------:R-:W-:Y:S01]  /*38f0*/  VIADD R8, R8, 0x1 ;  /* 0x0000000108087836 */ /* 0x000fe20000000000 */
[----:B------:R-:W-:Y:S01]  /*3900*/  @!PT LDS RZ, [RZ] ;  /* 0x00000000fffff984 */ /* 0x000fe20000000800 */
[----:B------:R-:W-:Y:S01]  /*3910*/  @!PT LDS RZ, [RZ] ;  /* 0x00000000fffff984 */ /* 0x000fe20000000800 */
[----:B------:R-:W-:Y:S01]  /*3920*/  @!PT LDS RZ, [RZ] ;  /* 0x00000000fffff984 */ /* 0x000fe20000000800 */
[----:B------:R-:W-:Y:S01]  /*3930*/  @!PT LDS RZ, [RZ] ;  /* 0x00000000fffff984 */ /* 0x000fe20000000800 */
[----:B------:R2:W-:Y:S06]  /*3940*/  MEMBAR.ALL.CTA ;  /* 0x0000000000007992 */ /* 0x0005ec0000008000 */
[----:B--2---:R-:W2:Y:S01]  /*3950*/  FENCE.VIEW.ASYNC.S ;  /* 0x00000000000073c6 */ /* 0x004ea20000000000 */
[----:B------:R-:W-:-:S04]  /*3960*/  PRMT R0, RZ, 0x654, R0 ;  /* 0x00000654ff007816 */ /* 0x000fc80000000000 */
[----:B--2---:R2:W-:Y:S01]  /*3970*/  SYNCS.ARRIVE.TRANS64.RED.A1T0 RZ, [R0+URZ], RZ ;  /* 0x000000ff00ff79a7 */ /* 0x0045e200081004ff */
[----:B-1----:R-:W-:Y:S01]  /*3980*/  LOP3.LUT P1, RZ, R6, 0x1, RZ, 0xc0, !PT ;  /* 0x0000000106ff7812 */ /* 0x002fe2000782c0ff */
[----:B--2---:R-:W-:-:S12]  /*3990*/  BRA.U UP2, `(.L_x_70) ;  /* 0x0000000502087547 */ /* 0x004fd8000b800000 */
[----:B------:R-:W1:Y:S01]  /*39a0*/  LDCU UR6, c[0x0][0x38c] ;  /* 0x00007180ff0677ac */ /* 0x000e620008000800 */
[----:B------:R-:W-:Y:S02]  /*39b0*/  PLOP3.LUT P2, PT, PT, PT, PT, 0x80, 0x8 ;  /* 0x000000000008781c */ /* 0x000fe40003f4f070 */
[----:B------:R-:W-:Y:S01]  /*39c0*/  SHF.L.U32 R5, R9, 0x1f, RZ ;  /* 0x0000001f09057819 */ /* 0x000fe200000006ff */
[----:B------:R-:W-:Y:S02]  /*39d0*/  ULEA UR7, UR18, UR5, 0x3 ;  /* 0x0000000512077291 */ /* 0x000fe4000f8e18ff */
[----:B------:R-:W-:Y:S02]  /*39e0*/  ULEA UR10, UR18, UR21, 0x6 ;  /* 0x00000015120a7291 */ /* 0x000fe4000f8e30ff */
[----:B-1----:R-:W-:-:S06]  /*39f0*/  UISETP.GE.AND UP0, UPT, UR6, 0x1, UPT ;  /* 0x000000010600788c */ /* 0x002fcc000bf06270 */
[----:B------:R-:W-:-:S05]  /*3a00*/  PLOP3.LUT P0, PT, PT, PT, UP0, 0x80, 0x8 ;  /* 0x000000000008781c */ /* 0x000fca0003f0f008 */
[----:B------:R-:W-:-:S08]  /*3a10*/  @UP0 ULEA UR6, UR17, UR5, 0x3 ;  /* 0x0000000511060291 */ /* 0x000fd0000f8e18ff */
[----:B------:R-:W-:-:S04]  /*3a20*/  @P0 SHF.L.U32 R0, R2, 0x1f, RZ ;  /* 0x0000001f02000819 */ /* 0x000fc800000006ff */
[----:B------:R1:W2:Y:S01]  /*3a30*/  @P0 SYNCS.PHASECHK.TRANS64.TRYWAIT P2, [UR6], R0 ;  /* 0x00000000ff0005a7 */ /* 0x0002a20008041106 */
[----:B------:R-:W3:Y:S02]  /*3a40*/  SYNCS.PHASECHK.TRANS64.TRYWAIT P0, [UR7+0xf0], R5 ;  /* 0x0000f005ff0075a7 */ /* 0x000ee40008001107 */
[----:B-123--:R-:W-:Y:S05]  /*3a50*/  @!P0 BRA `(.L_x_71) ;  /* 0x0000005400d48947 */ /* 0x00efea0003800000 */
.L_x_175:
[----:B------:R-:W-:Y:S01]  /*3a60*/  UMOV UR15, UR16 ;  /* 0x00000010000f7c82 */ /* 0x000fe20008000000 */
[----:B------:R-:W-:Y:S05]  /*3a70*/  BRA.U !UP0, `(.L_x_72) ;  /* 0x0000000108c07547 */ /* 0x000fea000b800000 */
[----:B------:R-:W-:Y:S02]  /*3a80*/  UIADD3 UR15, UPT, UPT, UR19, UR16, URZ ;  /* 0x00000010130f7290 */ /* 0x000fe4000fffe0ff */
[----:B------:R-:W-:Y:S01]  /*3a90*/  UPLOP3.LUT UP3, UPT, UPT, UPT, UPT, 0x40, 0x4 ;  /* 0x000000000004789c */ /* 0x000fe20003f6e870 */
[----:B------:R-:W-:Y:S01]  /*3aa0*/  UMOV UR14, UR4 ;  /* 0x00000004000e7c82 */ /* 0x000fe20008000000 */
[----:B------:R-:W-:-:S09]  /*3ab0*/  UMOV UR46, UR17 ;  /* 0x00000011002e7c82 */ /* 0x000fd20008000000 */
.L_x_75:
[----:B--2---:R-:W-:Y:S01]  /*3ac0*/  ULEA UR6, UR46, UR5, 0x3 ;  /* 0x000000052e067291 */ /* 0x004fe2000f8e18ff */
[----:B---3--:R-:W-:Y:S11]  /*3ad0*/  @P2 BRA `(.L_x_73) ;  /* 0x00000000000c2947 */ /* 0x008ff60003800000 */
[----:B-1----:R-:W-:Y:S04]  /*3ae0*/  SHF.L.U32 R5, R2, 0x1f, RZ ;  /* 0x0000001f02057819 */ /* 0x002fe800000006ff */
[----:B------:R-:W1:Y:S02]  /*3af0*/  SYNCS.PHASECHK.TRANS64.TRYWAIT P0, [UR6], R5 ;  /* 0x00000005ff0075a7 */ /* 0x000e640008001106 */
[----:B-1----:R-:W-:Y:S05]  /*3b00*/  @!P0 BRA `(.L_x_74) ;  /* 0x0000005400c08947 */ /* 0x002fea0003800000 */
.L_x_73:
[----:B------:R-:W-:Y:S01]  /*3b10*/  UISETP.NE.AND UP0, UPT, UR14, 0x1, UPT ;  /* 0x000000010e00788c */ /* 0x000fe2000bf05270 */
[----:B------:R-:W-:Y:S01]  /*3b20*/  PLOP3.LUT P2, PT, PT, PT, PT, 0x80, 0x8 ;  /* 0x000000000008781c */ /* 0x000fe20003f4f070 */
[----:B------:R-:W-:Y:S02]  /*3b30*/  UIADD3 UR17, UPT, UPT, UR46, 0x1, URZ ;  /* 0x000000012e117890 */ /* 0x000fe4000fffe0ff */
[----:B------:R-:W-:Y:S02]  /*3b40*/  ULEA UR32, UR46, UR20, 0x9 ;  /* 0x000000142e207291 */ /* 0x000fe4000f8e48ff */
[----:B------:R-:W-:Y:S01]  /*3b50*/  UISETP.NE.AND UP1, UPT, UR17, 0x6, UPT ;  /* 0x000000061100788c */ /* 0x000fe2000bf25270 */
[----:B------:R-:W-:Y:S01]  /*3b60*/  PLOP3.LUT P0, PT, PT, PT, UP0, 0x80, 0x8 ;  /* 0x000000000008781c */ /* 0x000fe20003f0f008 */
[----:B------:R-:W-:Y:S02]  /*3b70*/  UIADD3 UR44, UPT, UPT, UR32, 0x80, URZ ;  /* 0x00000080202c7890 */ /* 0x000fe4000fffe0ff */
[----:B------:R-:W-:Y:S02]  /*3b80*/  USEL UR31, URZ, 0x1, UP1 ;  /* 0x00000001ff1f7887 */ /* 0x000fe40008800000 */
[----:B------:R-:W-:Y:S02]  /*3b90*/  USEL UR17, UR17, URZ, UP1 ;  /* 0x000000ff11117287 */ /* 0x000fe40008800000 */
[----:B------:R-:W-:Y:S02]  /*3ba0*/  UIADD3 UR40, UPT, UPT, UR32, 0x100, URZ ;  /* 0x0000010020287890 */ /* 0x000fe4000fffe0ff */
[----:B------:R-:W-:Y:S01]  /*3bb0*/  @UP0 ULEA UR30, UR17, UR5, 0x3 ;  /* 0x00000005111e0291 */ /* 0x000fe2000f8e18ff */
[----:B------:R-:W-:Y:S01]  /*3bc0*/  LOP3.LUT R2, R2, UR31, RZ, 0x3c, !PT ;  /* 0x0000001f02027c12 */ /* 0x000fe2000f8e3cff */
[----:B------:R-:W-:Y:S02]  /*3bd0*/  UIADD3 UR36, UPT, UPT, UR32, 0x180, URZ ;  /* 0x0000018020247890 */ /* 0x000fe4000fffe0ff */
[----:B------:R-:W-:Y:S01]  /*3be0*/  UIADD3 UR6, UPT, UPT, UR6, 0x30, URZ ;  /* 0x0000003006067890 */ /* 0x000fe2000fffe0ff */
[----:B-1----:R-:W-:Y:S01]  /*3bf0*/  @P0 SHF.L.U32 R0, R2, 0x1f, RZ ;  /* 0x0000001f02000819 */ /* 0x002fe200000006ff */
[----:B------:R-:W-:Y:S02]  /*3c00*/  UIADD3 UR16, UPT, UPT, UR16, 0x1, URZ ;  /* 0x0000000110107890 */ /* 0x000fe4000fffe0ff */
[----:B------:R-:W-:Y:S01]  /*3c10*/  UIADD3 UR14, UPT, UPT, UR14, -0x1, URZ ;  /* 0xffffffff0e0e7890 */ /* 0x000fe2000fffe0ff */
[----:B------:R2:W3:Y:S01]  /*3c20*/  @P0 SYNCS.PHASECHK.TRANS64.TRYWAIT P2, [UR30], R0 ;  /* 0x00000000ff0005a7 */ /* 0x0004e2000804111e */
[----:B------:R-:W-:Y:S02]  /*3c30*/  ULEA UR30, UR46, UR13, 0x9 ;  /* 0x0000000d2e1e7291 */ /* 0x000fe4000f8e48ff */
[----:B------:R-:W-:Y:S02]  /*3c40*/  UISETP.NE.AND UP0, UPT, UR16, UR15, UPT ;  /* 0x0000000f1000728c */ /* 0x000fe4000bf05270 */
[----:B------:R-:W-:Y:S02]  /*3c50*/  UIADD3 UR42, UPT, UPT, UR30, 0x2, URZ ;  /* 0x000000021e2a7890 */ /* 0x000fe4000fffe0ff */
[----:B------:R-:W-:Y:S02]  /*3c60*/  UIADD3 UR38, UPT, UPT, UR30, 0x4, URZ ;  /* 0x000000041e267890 */ /* 0x000fe4000fffe0ff */
[----:B------:R-:W-:Y:S01]  /*3c70*/  UIADD3 UR34, UPT, UPT, UR30, 0x6, URZ ;  /* 0x000000061e227890 */ /* 0x000fe2000fffe0ff */
[----:B------:R-:W-:Y:S01]  /*3c80*/  UMOV UR33, 0x40004040 ;  /* 0x4000404000217882 */ /* 0x000fe20000000000 */
[----:B------:R-:W-:Y:S01]  /*3c90*/  UMOV UR31, 0x40004040 ;  /* 0x40004040001f7882 */ /* 0x000fe20000000000 */
[----:B------:R-:W-:Y:S01]  /*3ca0*/  UMOV UR45, 0x40004040 ;  /* 0x40004040002d7882 */ /* 0x000fe20000000000 */
[----:B------:R2:W-:Y:S01]  /*3cb0*/  UTCHMMA.2CTA gdesc[UR30], gdesc[UR32], tmem[UR10], tmem[UR28], idesc[UR29], UP3 ;  /* 0x00ff1c201e0075ea */ /* 0x0005e20009a0000a */
[----:B------:R-:W-:Y:S01]  /*3cc0*/  UPLOP3.LUT UP3, UPT, UPT, UPT, UPT, 0x80, 0x8 ;  /* 0x000000000008789c */ /* 0x000fe20003f6f070 */
[----:B------:R-:W-:Y:S01]  /*3cd0*/  UMOV UR43, 0x40004040 ;  /* 0x40004040002b7882 */ /* 0x000fe20000000000 */
[----:B------:R-:W-:Y:S01]  /*3ce0*/  UMOV UR41, 0x40004040 ;  /* 0x4000404000297882 */ /* 0x000fe20000000000 */
[----:B------:R2:W-:Y:S01]  /*3cf0*/  UTCHMMA.2CTA gdesc[UR42], gdesc[UR44], tmem[UR10], tmem[UR26], idesc[UR27], UPT ;  /* 0x00ff1a2c2a0075ea */ /* 0x0005e2000ba0000a */
[----:B------:R-:W-:Y:S01]  /*3d00*/  UMOV UR39, 0x40004040 ;  /* 0x4000404000277882 */ /* 0x000fe20000000000 */
[----:B------:R-:W-:Y:S01]  /*3d10*/  UMOV UR37, 0x40004040 ;  /* 0x4000404000257882 */ /* 0x000fe20000000000 */
[----:B------:R-:W-:Y:S01]  /*3d20*/  UMOV UR35, 0x40004040 ;  /* 0x4000404000237882 */ /* 0x000fe20000000000 */
[----:B------:R2:W-:Y:S01]  /*3d30*/  UTCHMMA.2CTA gdesc[UR38], gdesc[UR40], tmem[UR10], tmem[UR24], idesc[UR25], UPT ;  /* 0x00ff1828260075ea */ /* 0x0005e2000ba0000a */
[----:B------:R2:W-:Y:S01]  /*3d40*/  UTCHMMA.2CTA gdesc[UR34], gdesc[UR36], tmem[UR10], tmem[UR22], idesc[UR23], UPT ;  /* 0x00ff1624220075ea */ /* 0x0005e2000ba0000a */
[----:B------:R2:W-:Y:S01]  /*3d50*/  UTCBAR.2CTA.MULTICAST [UR6], URZ, UR12 ;  /* 0x000000ff060073e9 */ /* 0x0005e2000820080c */
[----:B------:R-:W-:Y:S01]  /*3d60*/  UMOV UR46, UR17 ;  /* 0x00000011002e7c82 */ /* 0x000fe20008000000 */
[----:B------:R-:W-:Y:S05]  /*3d70*/  BRA.U UP0, `(.L_x_75) ;  /* 0xfffffffd00507547 */ /* 0x000fea000b83ffff */
.L_x_72:
[----:B------:R-:W-:Y:S01]  /*3d80*/  UIADD3 UR7, UPT, UPT, UR7, 0xd0, URZ ;  /* 0x000000d007077890 */ /* 0x000fe2000fffe0ff */
[----:B------:R-:W-:-:S08]  /*3d90*/  UMOV UR16, UR15 ;  /* 0x0000000f00107c82 */ /* 0x000fd00008000000 */
[----:B------:R4:W-:Y:S01]  /*3da0*/  UTCBAR.2CTA.MULTICAST [UR7], URZ, UR11 ;  /* 0x000000ff070073e9 */ /* 0x0009e2000820080b */
[----:B------:R-:W-:Y:S02]  /*3db0*/  NOP ;  /* 0x0000000000007918 */ /* 0x000fe40000000000 */
.L_x_70:
[----:B------:R-:W-:Y:S01]  /*3dc0*/  UIADD3 UR18, UPT, UPT, UR18, 0x1, URZ ;  /* 0x0000000112127890 */ /* 0x000fe2000fffe0ff */
[----:B------:R-:W-:-:S03]  /*3dd0*/  ISETP.NE.AND P0, PT, R8, 0x2, PT ;  /* 0x000000020800780c */ /* 0x000fc60003f05270 */
[----:B------:R-:W-:Y:S01]  /*3de0*/  UISETP.NE.AND UP0, UPT, UR18, 0x4, UPT ;  /* 0x000000041200788c */ /* 0x000fe2000bf05270 */
[----:B-12---:R-:W-:Y:S02]  /*3df0*/  SEL R0, RZ, 0x1, P0 ;  /* 0x00000001ff007807 */ /* 0x006fe40000000000 */
[----:B------:R-:W-:Y:S01]  /*3e00*/  SEL R8, R8, RZ, P0 ;  /* 0x000000ff08087207 */ /* 0x000fe20000000000 */
[----:B------:R-:W-:Y:S01]  /*3e10*/  USEL UR6, URZ, 0x1, UP0 ;  /* 0x00000001ff067887 */ /* 0x000fe20008000000 */
[----:B------:R-:W-:Y:S01]  /*3e20*/  LOP3.LUT R3, R3, R0, RZ, 0x3c, !PT ;  /* 0x0000000003037212 */ /* 0x000fe200078e3cff */
[----:B------:R-:W-:-:S04]  /*3e30*/  USEL UR18, UR18, URZ, UP0 ;  /* 0x000000ff12127287 */ /* 0x000fc80008000000 */
[----:B------:R-:W-:Y:S01]  /*3e40*/  LOP3.LUT R9, R9, UR6, RZ, 0x3c, !PT ;  /* 0x0000000609097c12 */ /* 0x000fe2000f8e3cff */
[----:B------:R-:W-:Y:S07]  /*3e50*/  @P1 BRA `(.L_x_76) ;  /* 0xfffffff800881947 */ /* 0x000fee000383ffff */
[----:B------:R-:W1:Y:S01]  /*3e60*/  S2UR UR4, SR_CgaCtaId ;  /* 0x00000000000479c3 */ /* 0x000e620000008800 */
[----:B------:R-:W-:Y:S01]  /*3e70*/  ELECT P0, URZ, PT ;  /* 0x0000000000ff782f */ /* 0x000fe20003800000 */
[----:B------:R-:W-:Y:S01]  /*3e80*/  HFMA2 R0, -RZ, RZ, 0, 5.9604644775390625e-08 ;  /* 0x00000001ff007431 */ /* 0x000fe200000001ff */
[----:B------:R-:W-:-:S05]  /*3e90*/  UMOV UR6, 0x40 ;  /* 0x0000004000067882 */ /* 0x000fca0000000000 */
[----:B------:R-:W-:Y:S01]  /*3ea0*/  UVIRTCOUNT.DEALLOC.SMPOOL 0x80 ;  /* 0x000000800000784c */ /* 0x000fe20000000000 */
[----:B------:R-:W-:Y:S02]  /*3eb0*/  UISETP.NE.AND UP0, UPT, UR9, URZ, UPT ;  /* 0x000000ff0900728c */ /* 0x000fe4000bf05270 */
[----:B-1----:R-:W-:-:S09]  /*3ec0*/  ULEA UR4, UR4, UR6, 0x18 ;  /* 0x0000000604047291 */ /* 0x002fd2000f8ec0ff */
[----:B------:R1:W-:Y:S01]  /*3ed0*/  @P0 STS.U8 [UR4+0x1c], R0 ;  /* 0x00001c00ff000988 */ /* 0x0003e20008000004 */
[----:B------:R-:W-:Y:S05]  /*3ee0*/  BRA.U UP0, `(.L_x_77) ;  /* 0x0000000100a07547 */ /* 0x000fea000b800000 */
[----:B------:R-:W-:Y:S01]  /*3ef0*/  UIADD3 UR6, UPT, UPT, UR5, 0xf0, URZ ;  /* 0x000000f005067890 */ /* 0x000fe2000fffe0ff */
[----:B------:R-:W-:-:S03]  /*3f00*/  SHF.L.U32 R3, R9, 0x1f, RZ ;  /* 0x0000001f09037819 */ /* 0x000fc600000006ff */
[----:B----4-:R-:W-:-:S09]  /*3f10*/  ULEA UR7, UR18, UR6, 0x3 ;  /* 0x0000000612077291 */ /* 0x010fd2000f8e18ff */
[----:B------:R-:W2:Y:S02]  /*3f20*/  SYNCS.PHASECHK.TRANS64.TRYWAIT P0, [UR7], R3 ;  /* 0x00000003ff0075a7 */ /* 0x000ea40008001107 */
[----:B--2---:R-:W-:Y:S05]  /*3f30*/  @!P0 BRA `(.L_x_78) ;  /* 0x0000005000cc8947 */ /* 0x004fea0003800000 */
.L_x_178:
        /* <DEDUP_REMOVED lines=9> */
.L_x_180:
        /* <DEDUP_REMOVED lines=9> */
.L_x_182:
[----:B------:R-:W-:-:S04]  /*4060*/  UIADD3 UR9, UPT, UPT, UR9, 0x1, URZ ;  /* 0x0000000109097890 */ /* 0x000fc8000fffe0ff */
[----:B------:R-:W-:-:S04]  /*4070*/  UISETP.NE.AND UP1, UPT, UR9, 0x4, UPT ;  /* 0x000000040900788c */ /* 0x000fc8000bf25270 */
[----:B------:R-:W-:Y:S02]  /*4080*/  USEL UR7, URZ, 0x1, UP1 ;  /* 0x00000001ff077887 */ /* 0x000fe40008800000 */
[----:B------:R-:W-:-:S04]  /*4090*/  USEL UR9, UR9, URZ, UP1 ;  /* 0x000000ff09097287 */ /* 0x000fc80008800000 */
[----:B------:R-:W-:Y:S01]  /*40a0*/  ULEA UR9, UR9, UR6, 0x3 ;  /* 0x0000000609097291 */ /* 0x000fe2000f8e18ff */
[----:B-1----:R-:W-:-:S04]  /*40b0*/  LOP3.LUT R3, R2, UR7, RZ, 0x3c, !PT ;  /* 0x0000000702037c12 */ /* 0x002fc8000f8e3cff */
[----:B------:R-:W-:Y:S01]  /*40c0*/  SHF.L.U32 R3, R3, 0x1f, RZ ;  /* 0x0000001f03037819 */ /* 0x000fe200000006ff */
[----:B------:R-:W-:-:S04]  /*40d0*/  IMAD.U32 R0, RZ, RZ, UR9 ;  /* 0x00000009ff007e24 */ /* 0x000fc8000f8e00ff */
[----:B------:R1:W2:Y:S03]  /*40e0*/  SYNCS.PHASECHK.TRANS64.TRYWAIT P0, [R0+URZ], R3 ;  /* 0x00000003000075a7 */ /* 0x0002a600080011ff */
[----:B--2---:R-:W-:Y:S05]  /*40f0*/  @!P0 NANOSLEEP.SYNCS 0x989680 ;  /* 0x009896800000895d */ /* 0x004fea0003900000 */
[----:B------:R-:W2:Y:S02]  /*4100*/  @!P0 SYNCS.PHASECHK.TRANS64 P0, [R0+URZ], R3 ;  /* 0x00000003000085a7 */ /* 0x000ea400080010ff */
[----:B--2---:R-:W-:Y:S05]  /*4110*/  @P0 BRA `(.L_x_81) ;  /* 0x0000000000200947 */ /* 0x004fea0003800000 */
.L_x_82:
[----:B--2---:R2:W4:Y:S02]  /*4120*/  SYNCS.PHASECHK.TRANS64.TRYWAIT P0, [R0+URZ], R3 ;  /* 0x00000003000075a7 */ /* 0x00452400080011ff */
[----:B----4-:R-:W-:Y:S05]  /*4130*/  @!P0 NANOSLEEP.SYNCS 0x989680 ;  /* 0x009896800000895d */ /* 0x010fea0003900000 */
[----:B------:R-:W4:Y:S02]  /*4140*/  @!P0 SYNCS.PHASECHK.TRANS64 P0, [R0+URZ], R3 ;  /* 0x00000003000085a7 */ /* 0x000f2400080010ff */
[----:B----4-:R-:W-:Y:S05]  /*4150*/  @!P0 BRA `(.L_x_82) ;  /* 0xfffffffc00f08947 */ /* 0x010fea000383ffff */
[----:B------:R-:W-:Y:S05]  /*4160*/  BRA `(.L_x_81) ;  /* 0x00000000000c7947 */ /* 0x000fea0003800000 */
.L_x_77:
[----:B------:R-:W-:-:S04]  /*4170*/  UIADD3 UR6, UPT, UPT, UR5, 0x130, URZ ;  /* 0x0000013005067890 */ /* 0x000fc8000fffe0ff */
[----:B------:R-:W-:-:S09]  /*4180*/  UPRMT UR6, UR8, 0x654, UR6 ;  /* 0x0000065408067896 */ /* 0x000fd20008000006 */
[----:B------:R-:W-:Y:S03]  /*4190*/  SYNCS.ARRIVE.TRANS64.RED.A1T0 RZ, [UR6], RZ ;  /* 0x000000ffffff79a7 */ /* 0x000fe60008100406 */
.L_x_81:
[----:B-12---:R-:W-:Y:S01]  /*41a0*/  SHF.L.U32 R3, RZ, 0x1f, RZ ;  /* 0x0000001fff037819 */ /* 0x006fe200000006ff */
[----:B------:R-:W-:Y:S01]  /*41b0*/  UIADD3 UR6, UPT, UPT, UR5, 0x130, URZ ;  /* 0x0000013005067890 */ /* 0x000fe2000fffe0ff */
[----:B------:R-:W-:Y:S02]  /*41c0*/  PLOP3.LUT P0, PT, PT, PT, UP0, 0x80, 0x8 ;  /* 0x000000000008781c */ /* 0x000fe40003f0f008 */
[----:B------:R-:W1:Y:S02]  /*41d0*/  SYNCS.PHASECHK.TRANS64.TRYWAIT P1, [UR5+0x130], R3 ;  /* 0x00013003ff0075a7 */ /* 0x000e640008021105 */
[----:B-1----:R-:W-:Y:S09]  /*41e0*/  @!P1 BRA `(.L_x_83) ;  /* 0x0000005000689947 */ /* 0x002ff20003800000 */
.L_x_184:
[----:B------:R-:W-:Y:S01]  /*41f0*/  @!UP0 UPRMT UR6, UR8, 0x654, UR6 ;  /* 0x0000065408068896 */ /* 0x000fe20008000006 */
[----:B------:R-:W-:Y:S02]  /*4200*/  UMOV UR5, 0x1 ;  /* 0x0000000100057882 */ /* 0x000fe40000000000 */
[----:B------:R-:W-:-:S06]  /*4210*/  UMOV UR8, 0xffff ;  /* 0x0000ffff00087882 */ /* 0x000fcc0000000000 */
[----:B------:R-:W-:Y:S01]  /*4220*/  @!P0 SYNCS.ARRIVE.TRANS64.RED.A1T0 RZ, [UR6], RZ ;  /* 0x000000ffffff89a7 */ /* 0x000fe20008100406 */
[----:B------:R-:W-:Y:S01]  /*4230*/  NOP ;  /* 0x0000000000007918 */ /* 0x000fe20000000000 */
[----:B-1----:R-:W1:Y:S01]  /*4240*/  LDS R0, [UR4+0x14] ;  /* 0x00001404ff007984 */ /* 0x002e620008000800 */
[----:B------:R-:W-:-:S04]  /*4250*/  ULOP3.LUT UR6, UR21, 0xffff, URZ, 0xc0, !UPT ;  /* 0x0000ffff15067892 */ /* 0x000fc8000f8ec0ff */
[----:B------:R-:W-:-:S04]  /*4260*/  USHF.R.U32.HI UR6, URZ, 0x5, UR6 ;  /* 0x00000005ff067899 */ /* 0x000fc80008011606 */
[----:B------:R-:W-:Y:S02]  /*4270*/  USHF.L.U32 UR8, UR8, UR6, URZ ;  /* 0x0000000608087299 */ /* 0x000fe400080006ff */
[----:B------:R-:W-:-:S04]  /*4280*/  USHF.L.U32 UR5, UR5, UR6, URZ ;  /* 0x0000000605057299 */ /* 0x000fc800080006ff */
[----:B-1----:R-:W-:-:S04]  /*4290*/  LOP3.LUT R0, R0, UR8, RZ, 0xc0, !PT ;  /* 0x0000000800007c12 */ /* 0x002fc8000f8ec0ff */
[----:B------:R-:W-:-:S13]  /*42a0*/  ISETP.NE.AND P0, PT, R0, UR8, PT ;  /* 0x0000000800007c0c */ /* 0x000fda000bf05270 */
[----:B------:R-:W-:Y:S05]  /*42b0*/  @P0 BRA `(.L_x_84) ;  /* 0x0000000000580947 */ /* 0x000fea0003800000 */
[----:B------:R-:W1:Y:S02]  /*42c0*/  LDS R0, [UR4+0x18] ;  /* 0x00001804ff007984 */ /* 0x000e640008000800 */
[----:B-1----:R-:W-:-:S04]  /*42d0*/  LOP3.LUT R0, R0, UR5, RZ, 0xc0, !PT ;  /* 0x0000000500007c12 */ /* 0x002fc8000f8ec0ff */
[----:B------:R-:W-:-:S13]  /*42e0*/  ISETP.NE.AND P0, PT, R0, UR5, PT ;  /* 0x0000000500007c0c */ /* 0x000fda000bf05270 */
[----:B------:R-:W-:Y:S05]  /*42f0*/  @P0 BRA `(.L_x_85) ;  /* 0x00000000003c0947 */ /* 0x000fea0003800000 */
[----:B------:R-:W1:Y:S01]  /*4300*/  S2R R2, SR_LANEID ;  /* 0x0000000000027919 */ /* 0x000e620000000000 */
[----:B------:R-:W-:Y:S01]  /*4310*/  ULOP3.LUT UR8, URZ, UR8, URZ, 0x33, !UPT ;  /* 0x00000008ff087292 */ /* 0x000fe2000f8e33ff */
[----:B------:R-:W-:Y:S01]  /*4320*/  LOP3.LUT R4, RZ, UR5, RZ, 0x33, !PT ;  /* 0x00000005ff047c12 */ /* 0x000fe2000f8e33ff */
[----:B----4-:R-:W-:Y:S02]  /*4330*/  VOTEU.ANY UR7, UPT, PT ;  /* 0x0000000000077886 */ /* 0x010fe400038e0100 */
[----:B------:R-:W-:Y:S01]  /*4340*/  UFLO.U32 UR7, UR7 ;  /* 0x00000007000772bd */ /* 0x000fe200080e0000 */
[----:B------:R-:W2:Y:S01]  /*4350*/  REDUX UR5, R4 ;  /* 0x00000000040573c4 */ /* 0x000ea20000000000 */
[----:B------:R-:W-:-:S06]  /*4360*/  IMAD.U32 R0, RZ, RZ, UR8 ;  /* 0x00000008ff007e24 */ /* 0x000fcc000f8e00ff */
[----:B------:R4:W-:Y:S01]  /*4370*/  UTCATOMSWS.AND URZ, UR8 ;  /* 0x0000000800ff79e3 */ /* 0x0009e20008000000 */
[----:B------:R-:W3:Y:S01]  /*4380*/  REDUX UR6, R0 ;  /* 0x00000000000673c4 */ /* 0x000ee20000000000 */
[----:B-1----:R-:W-:Y:S01]  /*4390*/  ISETP.EQ.U32.AND P0, PT, R2, UR7, PT ;  /* 0x0000000702007c0c */ /* 0x002fe2000bf02070 */
[----:B--2---:R-:W-:Y:S01]  /*43a0*/  IMAD.U32 R2, RZ, RZ, UR5 ;  /* 0x00000005ff027e24 */ /* 0x004fe2000f8e00ff */
[----:B---3--:R-:W-:-:S11]  /*43b0*/  MOV R3, UR6 ;  /* 0x0000000600037c02 */ /* 0x008fd60008000f00 */
[----:B------:R4:W-:Y:S04]  /*43c0*/  @P0 ATOMS.AND RZ, [UR4+0x14], R3 ;  /* 0x00001403ffff098c */ /* 0x0009e8000a800004 */
[----:B------:R4:W-:Y:S01]  /*43d0*/  @P0 ATOMS.AND RZ, [UR4+0x18], R2 ;  /* 0x00001802ffff098c */ /* 0x0009e2000a800004 */
[----:B------:R-:W-:Y:S05]  /*43e0*/  BRA `(.L_x_86) ;  /* 0x0000000000147947 */ /* 0x000fea0003800000 */
.L_x_85:
[----:B------:R-:W-:Y:S02]  /*43f0*/  MOV R2, 0x4410 ;  /* 0x0000441000027802 */ /* 0x000fe40000000f00 */
[----:B---345:R-:W-:Y:S05]  /*4400*/  CALL.REL.NOINC `($__internal_0_$__cuda_sm10x_tcgen05_guardrail_trap_col_being_dealloced_not_returned_by_alloc) ;  /* 0x0000005400487944 */ /* 0x038fea0003c00000 */
[----:B------:R-:W-:Y:S05]  /*4410*/  BRA `(.L_x_86) ;  /* 0x0000000000087947 */ /* 0x000fea0003800000 */
.L_x_84:
[----:B------:R-:W-:Y:S02]  /*4420*/  MOV R2, 0x4440 ;  /* 0x0000444000027802 */ /* 0x000fe40000000f00 */
[----:B---345:R-:W-:Y:S05]  /*4430*/  CALL.REL.NOINC `($__internal_2_$__cuda_sm10x_tcgen05_guardrail_trap_unallocated_columns_being_dealloced) ;  /* 0x0000005400547944 */ /* 0x038fea0003c00000 */
.L_x_86:
[----:B------:R-:W-:Y:S01]  /*4440*/  NOP ;  /* 0x0000000000007918 */ /* 0x000fe20000000000 */
[----:B----4-:R-:W-:Y:S05]  /*4450*/  EXIT ;  /* 0x000000000000794d */ /* 0x010fea0003800000 */
.L_x_57:
[----:B------:R-:W-:-:S09]  /*4460*/  UISETP.NE.OR UP5, UPT, UR10, 0x3, !UP5 ;  /* 0x000000030a00788c */ /* 0x000fd2000efa5670 */
[----:B------:R-:W-:Y:S05]  /*4470*/  BRA.U UP5, `(.L_x_87) ;  /* 0x0000001105787547 */ /* 0x000fea000b800000 */
[----:B------:R-:W1:Y:S01]  /*4480*/  LDC R0, c[0x0][0xb30] ;  /* 0x0002cc00ff007b82 */ /* 0x000e620000000800 */
[----:B------:R-:W2:Y:S01]  /*4490*/  LDCU.64 UR8, c[0x0][0x888] ;  /* 0x00011100ff0877ac */ /* 0x000ea20008000a00 */
[----:B------:R-:W-:Y:S02]  /*44a0*/  HFMA2 R25, -RZ, RZ, 0, 0 ;  /* 0x00000000ff197431 */ /* 0x000fe400000001ff */
[----:B-----5:R-:W-:Y:S01]  /*44b0*/  IMAD.MOV.U32 R32, RZ, RZ, 0x1 ;  /* 0x00000001ff207424 */ /* 0x020fe200078e00ff */
[----:B------:R-:W-:Y:S01]  /*44c0*/  MOV R23, 0x1000 ;  /* 0x0000100000177802 */ /* 0x000fe20000000f00 */
[----:B------:R-:W3:Y:S01]  /*44d0*/  LDCU.64 UR4, c[0x0][0x890] ;  /* 0x00011200ff0477ac */ /* 0x000ee20008000a00 */
[----:B------:R-:W-:Y:S01]  /*44e0*/  IMAD.MOV.U32 R27, RZ, RZ, RZ ;  /* 0x000000ffff1b7224 */ /* 0x000fe200078e00ff */
[----:B------:R-:W4:Y:S01]  /*44f0*/  LDC R19, c[0x0][0x370] ;  /* 0x0000dc00ff137b82 */ /* 0x000f220000000800 */
[----:B------:R-:W-:Y:S01]  /*4500*/  UMOV UR7, 0x400 ;  /* 0x0000040000077882 */ /* 0x000fe20000000000 */
[----:B------:R-:W-:-:S02]  /*4510*/  UPLOP3.LUT UP0, UPT, UPT, UPT, UPT, 0x40, 0x4 ;  /* 0x000000000004789c */ /* 0x000fc40003f0e870 */
[----:B------:R-:W-:-:S04]  /*4520*/  ULEA UR7, UR37, UR7, 0x18 ;  /* 0x0000000725077291 */ /* 0x000fc8000f8ec0ff */
[----:B------:R-:W4:Y:S01]  /*4530*/  LDC R2, c[0x0][0xb0c] ;  /* 0x0002c300ff027b82 */ /* 0x000f220000000800 */
[----:B------:R-:W-:Y:S02]  /*4540*/  UIADD3 UR13, UPT, UPT, UR7, 0x78, URZ ;  /* 0x00000078070d7890 */ /* 0x000fe4000fffe0ff */
[----:B--2---:R-:W-:Y:S02]  /*4550*/  UISETP.NE.U32.AND UP3, UPT, UR8, URZ, UPT ;  /* 0x000000ff0800728c */ /* 0x004fe4000bf65070 */
[----:B------:R-:W-:Y:S02]  /*4560*/  UIADD3 UR41, UPT, UPT, UR7, 0x60, URZ ;  /* 0x0000006007297890 */ /* 0x000fe4000fffe0ff */
[----:B---3--:R-:W-:Y:S01]  /*4570*/  UISETP.NE.U32.AND UP4, UPT, UR4, URZ, UPT ;  /* 0x000000ff0400728c */ /* 0x008fe2000bf85070 */
[----:B------:R-:W2:Y:S01]  /*4580*/  LDC R18, c[0x0][0xb20] ;  /* 0x0002c800ff127b82 */ /* 0x000ea20000000800 */
[----:B-1----:R-:W-:Y:S01]  /*4590*/  ISETP.NE.AND P1, PT, R0, 0x1, PT ;  /* 0x000000010000780c */ /* 0x002fe20003f25270 */
[----:B------:R-:W-:-:S02]  /*45a0*/  UISETP.NE.AND.EX UP3, UPT, UR9, URZ, UPT, UP3 ;  /* 0x000000ff0900728c */ /* 0x000fc4000bf65330 */
[----:B------:R-:W-:Y:S02]  /*45b0*/  UIADD3 UR33, UPT, UPT, UR7, 0x68, URZ ;  /* 0x0000006807217890 */ /* 0x000fe4000fffe0ff */
[----:B------:R-:W-:Y:S02]  /*45c0*/  UIADD3 UR25, UPT, UPT, UR7, 0x70, URZ ;  /* 0x0000007007197890 */ /* 0x000fe4000fffe0ff */
[----:B------:R-:W1:Y:S01]  /*45d0*/  LDC.64 R36, c[0x0][0x348] ;  /* 0x0000d200ff247b82 */ /* 0x000e620000000a00 */
[----:B------:R-:W-:Y:S02]  /*45e0*/  UPRMT UR13, UR37, 0x654, UR13 ;  /* 0x00000654250d7896 */ /* 0x000fe4000800000d */
[----:B------:R-:W-:-:S05]  /*45f0*/  UISETP.NE.AND.EX UP4, UPT, UR5, URZ, UPT, UP4 ;  /* 0x000000ff0500728c */ /* 0x000fca000bf85340 */
[----:B------:R-:W3:Y:S08]  /*4600*/  LDC.64 R16, c[0x0][0xb10] ;  /* 0x0002c400ff107b82 */ /* 0x000ef00000000a00 */
[----:B------:R-:W1:Y:S08]  /*4610*/  LDC.64 R6, c[0x0][0xb18] ;  /* 0x0002c600ff067b82 */ /* 0x000e700000000a00 */
[----:B------:R-:W1:Y:S08]  /*4620*/  LDC.64 R4, c[0x0][0xb28] ;  /* 0x0002ca00ff047b82 */ /* 0x000e700000000a00 */
[----:B--2-4-:R-:W1:Y:S02]  /*4630*/  LDC R22, c[0x0][0x374] ;  /* 0x0000dd00ff167b82 */ /* 0x014e640000000800 */
.L_x_98:
[----:B------:R-:W-:Y:S02]  /*4640*/  LEA R0, R27, UR7, 0x3 ;  /* 0x000000071b007c11 */ /* 0x000fe4000f8e18ff */
[----:B------:R-:W-:Y:S02]  /*4650*/  SHF.L.U32 R3, R25, 0x1f, RZ ;  /* 0x0000001f19037819 */ /* 0x000fe400000006ff */
[----:B------:R-:W-:Y:S02]  /*4660*/  LEA R28, R27, UR7, 0x4 ;  /* 0x000000071b1c7c11 */ /* 0x000fe4000f8e20ff */
[----:B--2---:R-:W2:Y:S02]  /*4670*/  SYNCS.PHASECHK.TRANS64.TRYWAIT P0, [R0+URZ+0xb0], R3 ;  /* 0x0000b003000075a7 */ /* 0x004ea400080011ff */
[----:B--2---:R-:W-:Y:S05]  /*4680*/  @!P0 BRA `(.L_x_88) ;  /* 0x0000004c00588947 */ /* 0x004fea0003800000 */
.L_x_185:
[----:B------:R-:W-:Y:S01]  /*4690*/  ISETP.GE.AND P0, PT, R26, 0x1, PT ;  /* 0x000000011a00780c */ /* 0x000fe20003f06270 */
[----:B------:R-:W4:Y:S01]  /*46a0*/  LDS.128 R28, [R28+0x140] ;  /* 0x000140001c1c7984 */ /* 0x000f220000000c00 */
[----:B--2---:R-:W-:Y:S01]  /*46b0*/  VIADD R0, R0, 0xc0 ;  /* 0x000000c000007836 */ /* 0x004fe20000000000 */
[----:B------:R-:W-:Y:S01]  /*46c0*/  @!PT LDS RZ, [RZ] ;  /* 0x00000000fffff984 */ /* 0x000fe20000000800 */
[----:B------:R-:W-:Y:S01]  /*46d0*/  @!PT LDS RZ, [RZ] ;  /* 0x00000000fffff984 */ /* 0x000fe20000000800 */
[----:B------:R-:W-:Y:S01]  /*46e0*/  @!PT LDS RZ, [RZ] ;  /* 0x00000000fffff984 */ /* 0x000fe20000000800 */
[----:B------:R-:W-:Y:S01]  /*46f0*/  @!PT LDS RZ, [RZ] ;  /* 0x00000000fffff984 */ /* 0x000fe20000000800 */
[----:B------:R2:W-:Y:S06]  /*4700*/  MEMBAR.ALL.CTA ;  /* 0x0000000000007992 */ /* 0x0005ec0000008000 */
[----:B--2---:R-:W2:Y:S01]  /*4710*/  FENCE.VIEW.ASYNC.S ;  /* 0x00000000000073c6 */ /* 0x004ea20000000000 */
[----:B------:R-:W-:Y:S04]  /*4720*/  PRMT R0, RZ, 0x654, R0 ;  /* 0x00000654ff007816 */ /* 0x000fe80000000000 */
[----:B--2---:R2:W-:Y:S01]  /*4730*/  SYNCS.ARRIVE.TRANS64.RED.A1T0 RZ, [R0+URZ], RZ ;  /* 0x000000ff00ff79a7 */ /* 0x0045e200081004ff */
[----:B----4-:R-:W-:Y:S11]  /*4740*/  LOP3.LUT P3, RZ, R30, 0x1, RZ, 0xc0, !PT ;  /* 0x000000011eff7812 */ /* 0x010ff6000786c0ff */
[----:B------:R-:W-:Y:S02]  /*4750*/  @!UPT UIADD3 URZ, UPT, UPT, URZ, URZ, URZ ;  /* 0x000000fffffff290 */ /* 0x000fe4000fffe0ff */
[----:B------:R-:W-:Y:S02]  /*4760*/  @P3 MOV R13, R28 ;  /* 0x0000001c000d3202 */ /* 0x000fe40000000f00 */
[----:B------:R-:W-:Y:S01]  /*4770*/  @P3 LOP3.LUT R8, R29, 0xffff, RZ, 0xc0, !PT ;  /* 0x0000ffff1d083812 */ /* 0x000fe200078ec0ff */
[----:B--2---:R-:W-:Y:S06]  /*4780*/  @!P0 BRA `(.L_x_89) ;  /* 0x0000000000a48947 */ /* 0x004fec0003800000 */
[----:B-1----:R-:W-:Y:S01]  /*4790*/  IMAD.HI.U32 R33, R22, R7, RZ ;  /* 0x0000000716217227 */ /* 0x002fe200078e00ff */
[----:B------:R-:W-:Y:S02]  /*47a0*/  ISETP.NE.AND P0, PT, R6, 0x1, PT ;  /* 0x000000010600780c */ /* 0x000fe40003f05270 */
[----:B------:R-:W-:Y:S01]  /*47b0*/  ISETP.NE.AND P2, PT, R26, 0x1, PT ;  /* 0x000000011a00780c */ /* 0x000fe20003f45270 */
[----:B---3--:R-:W-:Y:S01]  /*47c0*/  IMAD.HI.U32 R34, R19, R16, RZ ;  /* 0x0000001013227227 */ /* 0x008fe200078e00ff */
[----:B------:R-:W-:Y:S02]  /*47d0*/  SHF.R.U32.HI R33, RZ, R18, R33 ;  /* 0x00000012ff217219 */ /* 0x000fe40000011621 */
[----:B------:R-:W-:Y:S01]  /*47e0*/  ISETP.NE.AND P4, PT, R2, 0x1, PT ;  /* 0x000000010200780c */ /* 0x000fe20003f85270 */
[----:B------:R-:W-:Y:S01]  /*47f0*/  IMAD.HI.U32 R38, R13, R16, RZ ;  /* 0x000000100d267227 */ /* 0x000fe200078e00ff */
[----:B------:R-:W-:Y:S02]  /*4800*/  SHF.R.U32.HI R34, RZ, R17, R34 ;  /* 0x00000011ff227219 */ /* 0x000fe40000011622 */
[----:B------:R-:W-:Y:S01]  /*4810*/  SEL R3, R22, R33, !P0 ;  /* 0x0000002116037207 */ /* 0x000fe20004000000 */
[C---:B------:R-:W-:Y:S01]  /*4820*/  IMAD.HI.U32 R33, R8.reuse, R7, RZ ;  /* 0x0000000708217227 */ /* 0x040fe200078e00ff */
[----:B------:R-:W-:Y:S02]  /*4830*/  SEL R11, R19, R34, !P4 ;  /* 0x00000022130b7207 */ /* 0x000fe40006000000 */
[----:B------:R-:W-:Y:S01]  /*4840*/  SHF.R.U32.HI R38, RZ, R17, R38 ;  /* 0x00000011ff267219 */ /* 0x000fe20000011626 */
[----:B------:R-:W-:Y:S01]  /*4850*/  IMAD.HI.U32 R40, R3, R4, RZ ;  /* 0x0000000403287227 */ /* 0x000fe200078e00ff */
[----:B------:R-:W-:Y:S03]  /*4860*/  SHF.R.U32.HI R33, RZ, R18, R33 ;  /* 0x00000012ff217219 */ /* 0x000fe60000011621 */
[----:B------:R-:W-:Y:S01]  /*4870*/  IMAD.HI.U32 R34, R11, R4, RZ ;  /* 0x000000040b227227 */ /* 0x000fe200078e00ff */
[----:B------:R-:W-:Y:S02]  /*4880*/  @P2 SHF.R.U32.HI R3, RZ, R5, R40 ;  /* 0x00000005ff032219 */ /* 0x000fe40000011628 */
[----:B------:R-:W-:Y:S02]  /*4890*/  SEL R9, R8, R33, !P0 ;  /* 0x0000002108097207 */ /* 0x000fe40004000000 */
[----:B------:R-:W-:Y:S01]  /*48a0*/  @P2 SHF.R.U32.HI R11, RZ, R5, R34 ;  /* 0x00000005ff0b2219 */ /* 0x000fe20000011622 */
[C---:B------:R-:W-:Y:S01]  /*48b0*/  IMAD R10, R26.reuse, R3, RZ ;  /* 0x000000031a0a7224 */ /* 0x040fe200078e02ff */
[----:B------:R-:W-:Y:S01]  /*48c0*/  SEL R3, R13, R38, !P4 ;  /* 0x000000260d037207 */ /* 0x000fe20006000000 */
[C---:B------:R-:W-:Y:S03]  /*48d0*/  IMAD.HI.U32 R14, R9.reuse, R4, RZ ;  /* 0x00000004090e7227 */ /* 0x040fe600078e00ff */
[----:B------:R-:W-:Y:S01]  /*48e0*/  ISETP.GE.AND P0, PT, R9, R10, PT ;  /* 0x0000000a0900720c */ /* 0x000fe20003f06270 */
[C---:B------:R-:W-:Y:S01]  /*48f0*/  IMAD R12, R26.reuse, R11, RZ ;  /* 0x0000000b1a0c7224 */ /* 0x040fe200078e02ff */
[-C--:B------:R-:W-:Y:S04]  /*4900*/  SHF.R.U32.HI R14, RZ, R5.reuse, R14 ;  /* 0x00000005ff0e7219 */ /* 0x080fe8000001160e */
[----:B------:R-:W-:Y:S02]  /*4910*/  ISETP.GE.OR P0, PT, R3, R12, P0 ;  /* 0x0000000c0300720c */ /* 0x000fe40000706670 */
[----:B------:R-:W-:Y:S05]  /*4920*/  SEL R15, R9, R14, !P2 ;  /* 0x0000000e090f7207 */ /* 0x000fea0005000000 */
[----:B------:R-:W-:Y:S04]  /*4930*/  IMAD.MOV R14, RZ, RZ, -R15 ;  /* 0x000000ffff0e7224 */ /* 0x000fe800078e0a0f */
[----:B------:R-:W-:Y:S02]  /*4940*/  IMAD R14, R26, R14, R9 ;  /* 0x0000000e1a0e7224 */ /* 0x000fe400078e0209 */
[C---:B------:R-:W-:Y:S05]  /*4950*/  @!P0 IMAD.HI.U32 R10, R3.reuse, R4, RZ ;  /* 0x00000004030a8227 */ /* 0x040fea00078e00ff */
[----:B------:R-:W-:Y:S04]  /*4960*/  @!P0 SHF.R.U32.HI R10, RZ, R5, R10 ;  /* 0x00000005ff0a8219 */ /* 0x000fe8000001160a */
[----:B------:R-:W-:Y:S01]  /*4970*/  @!P0 SEL R0, R3, R10, !P2 ;  /* 0x0000000a03008207 */ /* 0x000fe20005000000 */
[----:B------:R-:W-:Y:S03]  /*4980*/  IMAD.MOV R10, RZ, RZ, -R3 ;  /* 0x000000ffff0a7224 */ /* 0x000fe600078e0a03 */
[----:B------:R-:W-:Y:S01]  /*4990*/  @!P0 IADD3 R15, PT, PT, R15, -R0, RZ ;  /* 0x800000000f0f8210 */ /* 0x000fe20007ffe0ff */
[----:B------:R-:W-:Y:S01]  /*49a0*/  @!P0 IMAD R0, R11, R14, R0 ;  /* 0x0000000e0b008224 */ /* 0x000fe200078e0200 */
[----:B------:R-:W-:Y:S01]  /*49b0*/  IADD3 R11, PT, PT, -R9, RZ, RZ ;  /* 0x000000ff090b7210 */ /* 0x000fe20007ffe1ff */
[----:B------:R-:W-:Y:S02]  /*49c0*/  IMAD R13, R2, R10, R13 ;  /* 0x0000000a020d7224 */ /* 0x000fe400078e020d */
[----:B------:R-:W-:Y:S02]  /*49d0*/  @!P0 IMAD R9, R15, R26, R3 ;  /* 0x0000001a0f098224 */ /* 0x000fe400078e0203 */
[----:B------:R-:W-:Y:S02]  /*49e0*/  @!P0 IMAD.MOV.U32 R3, RZ, RZ, R0 ;  /* 0x000000ffff038224 */ /* 0x000fe400078e0000 */
[----:B------:R-:W-:Y:S02]  /*49f0*/  IMAD R8, R6, R11, R8 ;  /* 0x0000000b06087224 */ /* 0x000fe400078e0208 */
[----:B------:R-:W-:Y:S02]  /*4a00*/  IMAD R13, R3, R2, R13 ;  /* 0x00000002030d7224 */ /* 0x000fe400078e020d */
[----:B------:R-:W-:Y:S02]  /*4a10*/  IMAD R8, R9, R6, R8 ;  /* 0x0000000609087224 */ /* 0x000fe400078e0208 */
.L_x_89:
[----:B------:R-:W-:Y:S05]  /*4a20*/  BRA.U UP0, `(.L_x_90) ;  /* 0x0000000100107547 */ /* 0x000fea000b800000 */
[----:B------:R-:W-:Y:S04]  /*4a30*/  MOV R0, UR6 ;  /* 0x0000000600007c02 */ /* 0x000fe80008000f00 */
[----:B------:R-:W-:Y:S04]  /*4a40*/  SHF.L.U32 R3, R0, 0x1f, RZ ;  /* 0x0000001f00037819 */ /* 0x000fe800000006ff */
[----:B------:R-:W2:Y:S02]  /*4a50*/  SYNCS.PHASECHK.TRANS64.TRYWAIT P0, [UR7+0xa8], R3 ;  /* 0x0000a803ff0075a7 */ /* 0x000ea40008001107 */
[----:B--2---:R-:W-:Y:S05]  /*4a60*/  @!P0 BRA `(.L_x_91) ;  /* 0x0000004800748947 */ /* 0x004fea0003800000 */
.L_x_90:
[----:B------:R-:W-:Y:S02]  /*4a70*/  R2UR UR42, R20 ;  /* 0x00000000142a72ca */ /* 0x000fe400000e0000 */
[----:B------:R-:W-:Y:S02]  /*4a80*/  R2UR UR43, R21 ;  /* 0x00000000152b72ca */ /* 0x000fe400000e0000 */
[----:B------:R-:W-:Y:S02]  /*4a90*/  ISETP.NE.U32.AND P2, PT, RZ, UR4, PT ;  /* 0x00000004ff007c0c */ /* 0x000fe4000bf45070 */
[----:B------:R-:W-:Y:S02]  /*4aa0*/  SHF.L.U32 R12, R32, 0x1f, RZ ;  /* 0x0000001f200c7819 */ /* 0x000fe400000006ff */
[----:B------:R-:W-:Y:S05]  /*4ab0*/  ISETP.NE.AND.EX P2, PT, RZ, UR5, PT, P2 ;  /* 0x00000005ff007c0c */ /* 0x000fea000bf45320 */
[----:B------:R-:W-:Y:S02]  /*4ac0*/  USHF.L.U32 UR42, UR42, 0x7, URZ ;  /* 0x000000072a2a7899 */ /* 0x000fe400080006ff */
[----:B------:R-:W-:Y:S01]  /*4ad0*/  USHF.L.U32 UR43, UR43, 0x6, URZ ;  /* 0x000000062b2b7899 */ /* 0x000fe200080006ff */
[----:B------:R-:W-:Y:S11]  /*4ae0*/  BRA.U !UP4, `(.L_x_92) ;  /* 0x000000010c347547 */ /* 0x000ff6000b800000 */
[----:B------:R-:W-:Y:S01]  /*4af0*/  UPLOP3.LUT UP1, UPT, UPT, UPT, UP3, 0x80, 0x8 ;  /* 0x000000000008789c */ /* 0x000fe20003f2f030 */
[----:B--2---:R-:W-:Y:S02]  /*4b00*/  HFMA2 R0, -RZ, RZ, 0, 5.9604644775390625e-08 ;  /* 0x00000001ff007431 */ /* 0x004fe400000001ff */
[----:B------:R-:W-:Y:S03]  /*4b10*/  IMAD.MOV.U32 R59, RZ, RZ, 0x1 ;  /* 0x00000001ff3b7424 */ /* 0x000fe600078e00ff */
[----:B------:R-:W-:Y:S05]  /*4b20*/  PLOP3.LUT P0, PT, PT, PT, UP1, 0x80, 0x8 ;  /* 0x000000000008781c */ /* 0x000fea0003f0f018 */
[----:B------:R-:W2:Y:S01]  /*4b30*/  @UP1 LDCU.64 UR10, c[0x0][0x888] ;  /* 0x00011100ff0a17ac */ /* 0x000ea20008000a00 */
[----:B------:R-:W-:Y:S07]  /*4b40*/  @UP1 UIMAD UR8, UR36, UR4, URZ ;  /* 0x00000004240812a4 */ /* 0x000fee000f8e02ff */
[----:B------:R-:W-:Y:S01]  /*4b50*/  @!P0 PRMT R59, R0, 0x7610, R59 ;  /* 0x00007610003b8816 */ /* 0x000fe2000000003b */
[----:B--2---:R-:W-:Y:S03]  /*4b60*/  @UP1 UIMAD.WIDE UR10, UR8, 0x4, UR10 ;  /* 0x00000004080a18a5 */ /* 0x004fe6000f8e020a */
[----:B------:R-:W2:Y:S03]  /*4b70*/  @!UP1 LDCU UR8, c[0x0][0x880] ;  /* 0x00011000ff0897ac */ /* 0x000ea60008000800 */
[----:B------:R-:W-:Y:S01]  /*4b80*/  IMAD.U32 R10, RZ, RZ, UR10 ;  /* 0x0000000aff0a7e24 */ /* 0x000fe2000f8e00ff */
[----:B------:R-:W-:Y:S05]  /*4b90*/  MOV R11, UR11 ;  /* 0x0000000b000b7c02 */ /* 0x000fea0008000f00 */
[----:B------:R4:W5:Y:S02]  /*4ba0*/  @P0 LDG.E R35, desc[UR46][R10.64] ;  /* 0x0000002e0a230981 */ /* 0x000964000c1e1900 */
[----:B--2-4-:R-:W-:Y:S07]  /*4bb0*/  @!P0 IMAD.U32 R35, RZ, RZ, UR8 ;  /* 0x00000008ff238e24 */ /* 0x014fee000f8e00ff */
.L_x_92:
[----:B-----5:R-:W-:Y:S01]  /*4bc0*/  @!P2 FSETP.EQ.AND P0, PT, R35, RZ, PT ;  /* 0x000000ff2300a20b */ /* 0x020fe20003f02000 */
[----:B------:R-:W-:Y:S01]  /*4bd0*/  @!UPT UIADD3 URZ, UPT, UPT, URZ, URZ, URZ ;  /* 0x000000fffffff290 */ /* 0x000fe2000fffe0ff */
[----:B------:R-:W-:Y:S11]  /*4be0*/  @!P2 BRA `(.L_x_93) ;  /* 0x000000000014a947 */ /* 0x000ff60003800000 */
[----:B------:R-:W-:Y:S02]  /*4bf0*/  LOP3.LUT P2, RZ, R59, 0xff, RZ, 0xc0, !PT ;  /* 0x000000ff3bff7812 */ /* 0x000fe4000784c0ff */
[----:B------:R-:W-:Y:S04]  /*4c00*/  PLOP3.LUT P0, PT, PT, PT, UP1, 0x80, 0x8 ;  /* 0x000000000008781c */ /* 0x000fe80003f0f018 */
[----:B------:R-:W-:Y:S07]  /*4c10*/  PLOP3.LUT P0, PT, P0, PT, PT, 0x8, 0x80 ;  /* 0x000000000080781c */ /* 0x000fee000070e170 */
[----:B------:R-:W-:Y:S11]  /*4c20*/  @P2 FSETP.EQ.AND P0, PT, R35, RZ, PT ;  /* 0x000000ff2300220b */ /* 0x000ff60003f02000 */
[----:B------:R-:W-:Y:S02]  /*4c30*/  @!UPT UIADD3 URZ, UPT, UPT, URZ, URZ, URZ ;  /* 0x000000fffffff290 */ /* 0x000fe4000fffe0ff */
.L_x_93:
[----:B------:R-:W4:Y:S01]  /*4c40*/  SYNCS.PHASECHK.TRANS64.TRYWAIT P2, [UR7+0x80], R12 ;  /* 0x0000800cff0075a7 */ /* 0x000f220008041107 */
[----:B------:R-:W-:Y:S04]  /*4c50*/  ELECT P4, URZ, PT ;  /* 0x0000000000ff782f */ /* 0x000fe80003880000 */
[----:B------:R-:W-:Y:S11]  /*4c60*/  PLOP3.LUT P4, PT, P0, P4, PT, 0xf2, 0x2f ;  /* 0x00000000002f781c */ /* 0x000ff60000789e72 */
[----:B------:R-:W-:Y:S02]  /*4c70*/  @!UPT UIADD3 URZ, UPT, UPT, URZ, URZ, URZ ;  /* 0x000000fffffff290 */ /* 0x000fe4000fffe0ff */
[----:B-1----:R-:W-:Y:S05]  /*4c80*/  @!P4 IADD3 R9, P0, PT, R36, 0x580, RZ ;  /* 0x000005802409c810 */ /* 0x002fea0007f1e0ff */
[----:B--2---:R-:W-:Y:S01]  /*4c90*/  @!P4 IMAD.X R0, RZ, RZ, R37, P0 ;  /* 0x000000ffff00c224 */ /* 0x004fe200000e0625 */
[----:B----4-:R-:W-:Y:S07]  /*4ca0*/  @!P2 BRA `(.L_x_94) ;  /* 0x0000004400fca947 */ /* 0x010fee0003800000 */
.L_x_188:
[----:B------:R-:W-:Y:S01]  /*4cb0*/  @!P4 R2UR UR9, R9 ;  /* 0x000000000909c2ca */ /* 0x000fe200000e0000 */
[----:B------:R-:W-:Y:S01]  /*4cc0*/  VOTEU.ALL UP0, P4 ;  /* 0x0000000000ff7886 */ /* 0x000fe20002000000 */
[----:B------:R-:W-:Y:S01]  /*4cd0*/  @!P4 R2UR UR8, R0 ;  /* 0x000000000008c2ca */ /* 0x000fe200000e0000 */
[----:B------:R-:W-:Y:S01]  /*4ce0*/  VOTEU.ALL UP2, P4 ;  /* 0x0000000000ff7886 */ /* 0x000fe20002040000 */
[----:B------:R-:W-:Y:S01]  /*4cf0*/  UMOV UR16, 0x0 ;  /* 0x0000000000107882 */ /* 0x000fe20000000000 */
[----:B------:R-:W-:Y:S01]  /*4d00*/  UMOV UR17, 0x10000000 ;  /* 0x1000000000117882 */ /* 0x000fe20000000000 */
[----:B------:R-:W-:Y:S01]  /*4d10*/  @!UP0 UIADD3 UR40, UPT, UPT, UR7, 0x200, URZ ;  /* 0x0000020007288890 */ /* 0x000fe2000fffe0ff */
[----:B------:R-:W-:Y:S01]  /*4d20*/  @!P4 IMAD.MOV.U32 R0, RZ, RZ, 0x1000 ;  /* 0x00001000ff00c424 */ /* 0x000fe200078e00ff */
[----:B------:R-:W-:Y:S01]  /*4d30*/  UMOV UR44, UR36 ;  /* 0x00000024002c7c82 */ /* 0x000fe20008000000 */
[----:B------:R-:W-:Y:S01]  /*4d40*/  @!UP0 UIADD3 UR10, UPT, UPT, UR42, 0x40, URZ ;  /* 0x000000402a0a8890 */ /* 0x000fe2000fffe0ff */
[----:B------:R-:W-:Y:S01]  /*4d50*/  @!P4 IADD3 R9, P0, PT, R36, 0x580, RZ ;  /* 0x000005802409c810 */ /* 0x000fe20007f1e0ff */
[----:B------:R-:W-:Y:S01]  /*4d60*/  UMOV UR11, UR43 ;  /* 0x0000002b000b7c82 */ /* 0x000fe20008000000 */
[----:B------:R-:W-:Y:S01]  /*4d70*/  UMOV UR12, UR36 ;  /* 0x00000024000c7c82 */ /* 0x000fe20008000000 */
[----:B------:R-:W-:Y:S01]  /*4d80*/  IMAD.U32 R10, RZ, RZ, UR9 ;  /* 0x00000009ff0a7e24 */ /* 0x000fe2000f8e00ff */
[----:B------:R-:W-:Y:S01]  /*4d90*/  UMOV UR9, UR41 ;  /* 0x0000002900097c82 */ /* 0x000fe20008000000 */
[----:B------:R-:W-:Y:S01]  /*4da0*/  IMAD.U32 R11, RZ, RZ, UR8 ;  /* 0x00000008ff0b7e24 */ /* 0x000fe2000f8e00ff */
[----:B------:R-:W-:Y:S02]  /*4db0*/  @!UP0 UIADD3 UR8, UPT, UPT, UR7, 0xa00, URZ ;  /* 0x00000a0007088890 */ /* 0x000fe4000fffe0ff */
[----:B------:R-:W-:Y:S01]  /*4dc0*/  @!P4 R2UR UR18, R10 ;  /* 0x000000000a12c2ca */ /* 0x000fe200000e0000 */
[----:B------:R-:W-:Y:S01]  /*4dd0*/  VOTEU.ALL UP0, P4 ;  /* 0x0000000000ff7886 */ /* 0x000fe20002000000 */
[----:B------:R-:W-:Y:S01]  /*4de0*/  @!P4 R2UR UR19, R11 ;  /* 0x000000000b13c2ca */ /* 0x000fe200000e0000 */
[----:B------:R-:W-:Y:S11]  /*4df0*/  UPRMT UR14, UR37, 0x654, UR41 ;  /* 0x00000654250e7896 */ /* 0x000ff60008000029 */
[----:B------:R-:W-:Y:S01]  /*4e00*/  @!UPT UIADD3 URZ, UPT, UPT, URZ, URZ, URZ ;  /* 0x000000fffffff290 */ /* 0x000fe2000fffe0ff */
[----:B------:R2:W-:Y:S01]  /*4e10*/  @!UP2 UTMALDG.3D [UR40], [UR18], desc[UR16] ;  /* 0x000010281200a5b4 */ /* 0x0005e20008011000 */
[----:B------:R2:W-:Y:S01]  /*4e20*/  @!UP0 UTMALDG.3D [UR8], [UR18], desc[UR16] ;  /* 0x00001008120085b4 */ /* 0x0005e20008011000 */
[----:B------:R4:W-:Y:S01]  /*4e30*/  @!P4 SYNCS.ARRIVE.TRANS64.RED.A0TR RZ, [UR7+0x60], R0 ;  /* 0x00006000ffffc9a7 */ /* 0x0009e20008300407 */
[----:B------:R-:W-:Y:S01]  /*4e40*/  SYNCS.ARRIVE.TRANS64.RED.A1T0 RZ, [UR14], RZ ;  /* 0x000000ffffff79a7 */ /* 0x000fe2000810040e */
[----:B----4-:R-:W-:Y:S01]  /*4e50*/  @!P4 IMAD.X R0, RZ, RZ, R37, P0 ;  /* 0x000000ffff00c224 */ /* 0x010fe200000e0625 */
[----:B------:R-:W4:Y:S02]  /*4e60*/  SYNCS.PHASECHK.TRANS64.TRYWAIT P2, [UR7+0x88], R12 ;  /* 0x0000880cff0075a7 */ /* 0x000f240008041107 */
[----:B--2-4-:R-:W-:Y:S05]  /*4e70*/  @!P2 BRA `(.L_x_95) ;  /* 0x0000004400a0a947 */ /* 0x014fea0003800000 */
.L_x_190:
        /* <DEDUP_REMOVED lines=8> */
[----:B------:R-:W-:Y:S01]  /*4f00*/  @!UP0 UIADD3 UR32, UPT, UPT, UR7, 0x1200, URZ ;  /* 0x0000120007208890 */ /* 0x000fe2000fffe0ff */
[----:B------:R-:W-:Y:S01]  /*4f10*/  @!P4 IADD3 R21, P0, PT, R36, 0x580, RZ ;  /* 0x000005802415c810 */ /* 0x000fe20007f1e0ff */
[----:B------:R-:W-:Y:S01]  /*4f20*/  UMOV UR35, UR43 ;  /* 0x0000002b00237c82 */ /* 0x000fe20008000000 */
[----:B------:R-:W-:Y:S02]  /*4f30*/  @!UP0 UIADD3 UR10, UPT, UPT, UR42, 0x50, URZ ;  /* 0x000000502a0a8890 */ /* 0x000fe4000fffe0ff */
[----:B------:R-:W-:Y:S01]  /*4f40*/  IMAD.U32 R10, RZ, RZ, UR9 ;  /* 0x00000009ff0a7e24 */ /* 0x000fe2000f8e00ff */
[----:B------:R-:W-:Y:S01]  /*4f50*/  UMOV UR9, UR33 ;  /* 0x0000002100097c82 */ /* 0x000fe20008000000 */
[----:B------:R-:W-:Y:S01]  /*4f60*/  IMAD.U32 R11, RZ, RZ, UR8 ;  /* 0x00000008ff0b7e24 */ /* 0x000fe2000f8e00ff */
[----:B------:R-:W-:Y:S01]  /*4f70*/  @!UP0 UIADD3 UR8, UPT, UPT, UR7, 0x1a00, URZ ;  /* 0x00001a0007088890 */ /* 0x000fe2000fffe0ff */
[----:B------:R-:W-:Y:S01]  /*4f80*/  @!P4 IMAD.X R20, RZ, RZ, R37, P0 ;  /* 0x000000ffff14c224 */ /* 0x000fe200000e0625 */
[----:B------:R-:W-:Y:S01]  /*4f90*/  @!P4 R2UR UR18, R10 ;  /* 0x000000000a12c2ca */ /* 0x000fe200000e0000 */
[----:B------:R-:W-:Y:S01]  /*4fa0*/  VOTEU.ALL UP0, P4 ;  /* 0x0000000000ff7886 */ /* 0x000fe20002000000 */
[----:B------:R-:W-:Y:S01]  /*4fb0*/  @!P4 R2UR UR19, R11 ;  /* 0x000000000b13c2ca */ /* 0x000fe200000e0000 */
[----:B------:R-:W-:Y:S01]  /*4fc0*/  UMOV UR11, UR43 ;  /* 0x0000002b000b7c82 */ /* 0x000fe20008000000 */
[----:B------:R-:W-:Y:S01]  /*4fd0*/  UMOV UR12, UR36 ;  /* 0x00000024000c7c82 */ /* 0x000fe20008000000 */
[----:B------:R-:W-:Y:S10]  /*4fe0*/  UPRMT UR14, UR37, 0x654, UR33 ;  /* 0x00000654250e7896 */ /* 0x000ff40008000021 */
[----:B------:R2:W-:Y:S01]  /*4ff0*/  @!UP2 UTMALDG.3D [UR32], [UR18], desc[UR16] ;  /* 0x000010201200a5b4 */ /* 0x0005e20008011000 */
[----:B------:R2:W-:Y:S01]  /*5000*/  @!UP0 UTMALDG.3D [UR8], [UR18], desc[UR16] ;  /* 0x00001008120085b4 */ /* 0x0005e20008011000 */
[----:B------:R2:W-:Y:S01]  /*5010*/  @!P4 SYNCS.ARRIVE.TRANS64.RED.A0TR RZ, [UR7+0x68], R0 ;  /* 0x00006800ffffc9a7 */ /* 0x0005e20008300407 */
[----:B------:R-:W-:Y:S01]  /*5020*/  SYNCS.ARRIVE.TRANS64.RED.A1T0 RZ, [UR14], RZ ;  /* 0x000000ffffff79a7 */ /* 0x000fe2000810040e */
[----:B------:R-:W4:Y:S02]  /*5030*/  SYNCS.PHASECHK.TRANS64.TRYWAIT P2, [UR7+0x90], R12 ;  /* 0x0000900cff0075a7 */ /* 0x000f240008041107 */
[----:B--2-4-:R-:W-:Y:S05]  /*5040*/  @!P2 BRA `(.L_x_96) ;  /* 0x000000440044a947 */ /* 0x014fea0003800000 */
.L_x_192:
[----:B------:R-:W2:Y:S01]  /*5050*/  LDC.64 R14, c[0x0][0xb10] ;  /* 0x0002c400ff0e7b82 */ /* 0x000ea20000000a00 */
[----:B------:R-:W-:Y:S01]  /*5060*/  @!P4 R2UR UR9, R21 ;  /* 0x000000001509c2ca */ /* 0x000fe200000e0000 */
[----:B------:R-:W-:Y:S01]  /*5070*/  VOTEU.ALL UP0, P4 ;  /* 0x0000000000ff7886 */ /* 0x000fe20002000000 */
[----:B------:R-:W-:Y:S01]  /*5080*/  @!P4 R2UR UR8, R20 ;  /* 0x000000001408c2ca */ /* 0x000fe200000e0000 */
[----:B------:R-:W-:Y:S01]  /*5090*/  VOTEU.ALL UP2, P4 ;  /* 0x0000000000ff7886 */ /* 0x000fe20002040000 */
[----:B------:R-:W-:Y:S03]  /*50a0*/  UMOV UR16, 0x0 ;  /* 0x0000000000107882 */ /* 0x000fe60000000000 */
[----:B------:R-:W4:Y:S01]  /*50b0*/  LDC.64 R10, c[0x0][0xb18] ;  /* 0x0002c600ff0a7b82 */ /* 0x000f220000000a00 */
[----:B------:R-:W-:Y:S01]  /*50c0*/  @!UP0 UIADD3 UR26, UPT, UPT, UR42, 0x20, URZ ;  /* 0x000000202a1a8890 */ /* 0x000fe2000fffe0ff */
[----:B------:R-:W-:Y:S01]  /*50d0*/  @P3 SHF.R.U32.HI R24, RZ, 0x10, R29 ;  /* 0x00000010ff183819 */ /* 0x000fe2000001161d */
[----:B------:R-:W-:Y:S01]  /*50e0*/  @!UP0 UIADD3 UR24, UPT, UPT, UR7, 0x2200, URZ ;  /* 0x0000220007188890 */ /* 0x000fe2000fffe0ff */
[----:B------:R-:W-:Y:S01]  /*50f0*/  VIADD R27, R27, 0x1 ;  /* 0x000000011b1b7836 */ /* 0x000fe20000000000 */
[----:B------:R-:W-:Y:S03]  /*5100*/  UMOV UR17, 0x10000000 ;  /* 0x1000000000117882 */ /* 0x000fe60000000000 */
[----:B------:R-:W5:Y:S01]  /*5110*/  @!P1 LDC R0, c[0x0][0xb20] ;  /* 0x0002c800ff009b82 */ /* 0x000f620000000800 */
[----:B------:R-:W-:Y:S01]  /*5120*/  UMOV UR27, UR43 ;  /* 0x0000002b001b7c82 */ /* 0x000fe20008000000 */
[----:B------:R-:W-:Y:S01]  /*5130*/  IMAD.U32 R20, RZ, RZ, UR9 ;  /* 0x00000009ff147e24 */ /* 0x000fe2000f8e00ff */
[----:B------:R-:W-:Y:S05]  /*5140*/  UMOV UR28, UR36 ;  /* 0x00000024001c7c82 */ /* 0x000fea0008000000 */
[----:B-1----:R-:W1:Y:S01]  /*5150*/  @!P1 LDC R3, c[0x0][0xb0c] ;  /* 0x0002c300ff039b82 */ /* 0x002e620000000800 */
[----:B------:R-:W-:Y:S01]  /*5160*/  IMAD.U32 R21, RZ, RZ, UR8 ;  /* 0x00000008ff157e24 */ /* 0x000fe2000f8e00ff */
[----:B------:R-:W-:Y:S01]  /*5170*/  @!UP0 UIADD3 UR10, UPT, UPT, UR42, 0x60, URZ ;  /* 0x000000602a0a8890 */ /* 0x000fe2000fffe0ff */
[----:B------:R-:W-:Y:S01]  /*5180*/  @!P4 R2UR UR18, R20 ;  /* 0x000000001412c2ca */ /* 0x000fe200000e0000 */
[----:B------:R-:W-:Y:S01]  /*5190*/  @!UP0 UIADD3 UR8, UPT, UPT, UR7, 0x2a00, URZ ;  /* 0x00002a0007088890 */ /* 0x000fe2000fffe0ff */
[----:B------:R-:W-:Y:S01]  /*51a0*/  @!P4 IMAD.MOV.U32 R20, RZ, RZ, 0x1000 ;  /* 0x00001000ff14c424 */ /* 0x000fe200078e00ff */
[----:B------:R-:W-:Y:S01]  /*51b0*/  @!P4 R2UR UR19, R21 ;  /* 0x000000001513c2ca */ /* 0x000fe200000e0000 */
[----:B------:R-:W-:Y:S01]  /*51c0*/  VOTEU.ALL UP0, P4 ;  /* 0x0000000000ff7886 */ /* 0x000fe20002000000 */
[----:B------:R-:W-:Y:S01]  /*51d0*/  UMOV UR9, UR25 ;  /* 0x0000001900097c82 */ /* 0x000fe20008000000 */
[----:B------:R-:W-:Y:S01]  /*51e0*/  UMOV UR11, UR43 ;  /* 0x0000002b000b7c82 */ /* 0x000fe20008000000 */
[----:B------:R-:W-:Y:S01]  /*51f0*/  UMOV UR12, UR36 ;  /* 0x00000024000c7c82 */ /* 0x000fe20008000000 */
[----:B------:R-:W-:Y:S08]  /*5200*/  UPRMT UR14, UR37, 0x654, UR25 ;  /* 0x00000654250e7896 */ /* 0x000ff00008000019 */
[----:B------:R1:W-:Y:S02]  /*5210*/  @!UP2 UTMALDG.3D [UR24], [UR18], desc[UR16] ;  /* 0x000010181200a5b4 */ /* 0x0003e40008011000 */
[----:B-1----:R-:W-:Y:S01]  /*5220*/  @!P1 ISETP.NE.AND P2, PT, R3, 0x1, PT ;  /* 0x000000010300980c */ /* 0x002fe20003f45270 */
[C---:B--2---:R-:W-:Y:S01]  /*5230*/  @!P1 IMAD.HI.U32 R14, R13.reuse, R14, RZ ;  /* 0x0000000e0d0e9227 */ /* 0x044fe200078e00ff */
[----:B----4-:R-:W-:Y:S01]  /*5240*/  @!P1 ISETP.NE.AND P0, PT, R10, 0x1, PT ;  /* 0x000000010a00980c */ /* 0x010fe20003f05270 */
[----:B------:R1:W-:Y:S01]  /*5250*/  @!UP0 UTMALDG.3D [UR8], [UR18], desc[UR16] ;  /* 0x00001008120085b4 */ /* 0x0003e20008011000 */
[----:B------:R1:W-:Y:S01]  /*5260*/  @!P4 SYNCS.ARRIVE.TRANS64.RED.A0TR RZ, [UR7+0x70], R20 ;  /* 0x00007014ffffc9a7 */ /* 0x0003e20008300407 */
[C---:B------:R-:W-:Y:S01]  /*5270*/  @!P1 IMAD.HI.U32 R11, R8.reuse, R11, RZ ;  /* 0x0000000b080b9227 */ /* 0x040fe200078e00ff */
[----:B------:R-:W-:Y:S04]  /*5280*/  @!P1 SHF.R.U32.HI R14, RZ, R15, R14 ;  /* 0x0000000fff0e9219 */ /* 0x000fe8000001160e */
[----:B-----5:R-:W-:Y:S02]  /*5290*/  @!P1 SHF.R.U32.HI R9, RZ, R0, R11 ;  /* 0x00000000ff099219 */ /* 0x020fe4000001160b */
[----:B------:R-:W-:Y:S02]  /*52a0*/  @!P1 SEL R14, R13, R14, !P2 ;  /* 0x0000000e0d0e9207 */ /* 0x000fe40005000000 */
[----:B------:R-:W-:Y:S05]  /*52b0*/  @!P1 SEL R9, R8, R9, !P0 ;  /* 0x0000000908099207 */ /* 0x000fea0004000000 */
[----:B------:R-:W-:Y:S01]  /*52c0*/  @!P1 IMAD.IADD R0, R9, 0x1, -R14 ;  /* 0x0000000109009824 */ /* 0x000fe200078e0a0e */
[----:B------:R-:W-:Y:S01]  /*52d0*/  SYNCS.ARRIVE.TRANS64.RED.A1T0 RZ, [UR14], RZ ;  /* 0x000000ffffff79a7 */ /* 0x000fe2000810040e */
[----:B------:R-:W-:Y:S02]  /*52e0*/  @!P1 IMAD.IADD R9, R14, 0x1, -R9 ;  /* 0x000000010e099824 */ /* 0x000fe400078e0a09 */
[----:B------:R-:W-:Y:S02]  /*52f0*/  @!P1 IMAD R13, R0, R3, R13 ;  /* 0x00000003000d9224 */ /* 0x000fe400078e020d */
[----:B------:R-:W-:Y:S01]  /*5300*/  @!P1 IMAD R8, R9, R10, R8 ;  /* 0x0000000a09089224 */ /* 0x000fe200078e0208 */
[----:B------:R-:W2:Y:S02]  /*5310*/  SYNCS.PHASECHK.TRANS64.TRYWAIT P5, [UR7+0x98], R12 ;  /* 0x0000980cff0075a7 */ /* 0x000ea400080a1107 */
[----:B-12---:R-:W-:Y:S05]  /*5320*/  @!P5 BRA `(.L_x_97) ;  /* 0x0000004000a4d947 */ /* 0x006fea0003800000 */
.L_x_194:
[----:B-1----:R-:W-:Y:S01]  /*5330*/  @!P4 IADD3 R3, P0, PT, R36, 0x580, RZ ;  /* 0x000005802403c810 */ /* 0x002fe20007f1e0ff */
[----:B------:R-:W-:Y:S01]  /*5340*/  VOTEU.ALL UP0, P4 ;  /* 0x0000000000ff7886 */ /* 0x000fe20002000000 */
[----:B------:R-:W-:Y:S01]  /*5350*/  VOTEU.ALL UP2, P4 ;  /* 0x0000000000ff7886 */ /* 0x000fe20002040000 */
[----:B------:R-:W-:Y:S01]  /*5360*/  UMOV UR14, 0x0 ;  /* 0x00000000000e7882 */ /* 0x000fe20000000000 */
[----:B------:R-:W-:Y:S01]  /*5370*/  @!P4 R2UR UR9, R3 ;  /* 0x000000000309c2ca */ /* 0x000fe200000e0000 */
[----:B------:R-:W-:Y:S01]  /*5380*/  @!P4 IMAD.X R0, RZ, RZ, R37, P0 ;  /* 0x000000ffff00c224 */ /* 0x000fe200000e0625 */
[----:B------:R-:W-:Y:S01]  /*5390*/  @!UP0 UIADD3 UR17, UPT, UPT, UR7, 0x78, URZ ;  /* 0x0000007807118890 */ /* 0x000fe2000fffe0ff */
[----:B------:R-:W-:Y:S01]  /*53a0*/  ISETP.NE.AND P0, PT, R27, 0x2, PT ;  /* 0x000000021b00780c */ /* 0x000fe20003f05270 */
[----:B------:R-:W-:Y:S01]  /*53b0*/  @!UP0 UIADD3 UR18, UPT, UPT, UR42, 0x30, URZ ;  /* 0x000000302a128890 */ /* 0x000fe2000fffe0ff */
[----:B------:R-:W-:Y:S01]  /*53c0*/  LOP3.LUT R32, R32, 0x1, RZ, 0x3c, !PT ;  /* 0x0000000120207812 */ /* 0x000fe200078e3cff */
[----:B------:R-:W-:Y:S01]  /*53d0*/  @!UP0 UIADD3 UR16, UPT, UPT, UR7, 0x3200, URZ ;  /* 0x0000320007108890 */ /* 0x000fe2000fffe0ff */
[----:B------:R-:W-:Y:S01]  /*53e0*/  @!P4 R2UR UR8, R0 ;  /* 0x000000000008c2ca */ /* 0x000fe200000e0000 */
[----:B------:R-:W-:Y:S01]  /*53f0*/  UMOV UR15, 0x10000000 ;  /* 0x10000000000f7882 */ /* 0x000fe20000000000 */
[----:B------:R-:W-:Y:S01]  /*5400*/  UMOV UR19, UR43 ;  /* 0x0000002b00137c82 */ /* 0x000fe20008000000 */
[----:B------:R-:W-:Y:S01]  /*5410*/  UMOV UR20, UR36 ;  /* 0x0000002400147c82 */ /* 0x000fe20008000000 */
[----:B------:R-:W-:Y:S01]  /*5420*/  @!UP0 UIADD3 UR10, UPT, UPT, UR42, 0x70, URZ ;  /* 0x000000702a0a8890 */ /* 0x000fe2000fffe0ff */
[----:B------:R-:W-:Y:S01]  /*5430*/  SEL R0, RZ, 0x1, P0 ;  /* 0x00000001ff007807 */ /* 0x000fe20000000000 */
[----:B------:R-:W-:Y:S01]  /*5440*/  IMAD.U32 R10, RZ, RZ, UR9 ;  /* 0x00000009ff0a7e24 */ /* 0x000fe2000f8e00ff */
[----:B------:R-:W-:Y:S01]  /*5450*/  UMOV UR11, UR43 ;  /* 0x0000002b000b7c82 */ /* 0x000fe20008000000 */
[----:B------:R-:W-:Y:S01]  /*5460*/  UMOV UR12, UR36 ;  /* 0x00000024000c7c82 */ /* 0x000fe20008000000 */
[----:B------:R-:W-:Y:S01]  /*5470*/  UMOV UR9, UR17 ;  /* 0x0000001100097c82 */ /* 0x000fe20008000000 */
[----:B------:R-:W-:Y:S01]  /*5480*/  @P3 R2UR UR36, R24 ;  /* 0x00000000182432ca */ /* 0x000fe200000e0000 */
[----:B------:R-:W-:Y:S01]  /*5490*/  IMAD.IADD R20, R8, 0x1, R58 ;  /* 0x0000000108147824 */ /* 0x000fe200078e023a */
[----:B------:R-:W-:Y:S01]  /*54a0*/  @!P4 R2UR UR22, R10 ;  /* 0x000000000a16c2ca */ /* 0x000fe200000e0000 */
[----:B------:R-:W-:Y:S01]  /*54b0*/  IMAD.U32 R11, RZ, RZ, UR8 ;  /* 0x00000008ff0b7e24 */ /* 0x000fe2000f8e00ff */
[----:B------:R-:W-:Y:S01]  /*54c0*/  @!UP0 UIADD3 UR8, UPT, UPT, UR7, 0x3a00, URZ ;  /* 0x00003a0007088890 */ /* 0x000fe2000fffe0ff */
[----:B------:R-:W-:Y:S01]  /*54d0*/  LOP3.LUT R25, R25, R0, RZ, 0x3c, !PT ;  /* 0x0000000019197212 */ /* 0x000fe200078e3cff */
[----:B------:R-:W-:Y:S01]  /*54e0*/  VOTEU.ALL UP0, P4 ;  /* 0x0000000000ff7886 */ /* 0x000fe20002000000 */
[----:B------:R-:W-:Y:S01]  /*54f0*/  IMAD.IADD R21, R13, 0x1, R60 ;  /* 0x000000010d157824 */ /* 0x000fe200078e023c */
[----:B------:R-:W-:Y:S02]  /*5500*/  @!P4 R2UR UR23, R11 ;  /* 0x000000000b17c2ca */ /* 0x000fe400000e0000 */
[----:B------:R-:W-:Y:S11]  /*5510*/  SEL R27, R27, RZ, P0 ;  /* 0x000000ff1b1b7207 */ /* 0x000ff60000000000 */
[----:B------:R2:W-:Y:S01]  /*5520*/  @!UP2 UTMALDG.3D [UR16], [UR22], desc[UR14] ;  /* 0x00000e101600a5b4 */ /* 0x0005e20008011000 */
[----:B------:R2:W-:Y:S01]  /*5530*/  @!UP0 UTMALDG.3D [UR8], [UR22], desc[UR14] ;  /* 0x00000e08160085b4 */ /* 0x0005e20008011000 */
[----:B------:R2:W-:Y:S01]  /*5540*/  @!P4 SYNCS.ARRIVE.TRANS64.RED.A0TR RZ, [UR7+0x78], R23 ;  /* 0x00007817ffffc9a7 */ /* 0x0005e20008300407 */
[----:B------:R-:W-:Y:S01]  /*5550*/  UPLOP3.LUT UP0, UPT, UPT, UPT, UPT, 0x80, 0x8 ;  /* 0x000000000008789c */ /* 0x000fe20003f0f070 */
[----:B------:R-:W-:Y:S01]  /*5560*/  SYNCS.ARRIVE.TRANS64.RED.A1T0 RZ, [UR13], RZ ;  /* 0x000000ffffff79a7 */ /* 0x000fe2000810040d */
[----:B------:R-:W-:Y:S09]  /*5570*/  @P3 BRA `(.L_x_98) ;  /* 0xfffffff000303947 */ /* 0x000ff2000383ffff */
[----:B------:R-:W-:-:S04]  /*5580*/  SHF.L.U32 R3, R32, 0x1f, RZ ;  /* 0x0000001f20037819 */ /* 0x000fc800000006ff */
[----:B------:R-:W1:Y:S02]  /*5590*/  SYNCS.PHASECHK.TRANS64.TRYWAIT P0, [UR7+0x80], R3 ;  /* 0x00008003ff0075a7 */ /* 0x000e640008001107 */
[----:B-1----:R-:W-:Y:S05]  /*55a0*/  @!P0 BRA `(.L_x_99) ;  /* 0x00000040001c8947 */ /* 0x002fea0003800000 */
.L_x_196:
[----:B------:R-:W4:Y:S02]  /*55b0*/  SYNCS.PHASECHK.TRANS64.TRYWAIT P0, [UR7+0x88], R3 ;  /* 0x00008803ff0075a7 */ /* 0x000f240008001107 */
[----:B----4-:R-:W-:Y:S05]  /*55c0*/  @!P0 BRA `(.L_x_100) ;  /* 0x00000040002c8947 */ /* 0x010fea0003800000 */
.L_x_198:
[----:B------:R-:W4:Y:S02]  /*55d0*/  SYNCS.PHASECHK.TRANS64.TRYWAIT P0, [UR7+0x90], R3 ;  /* 0x00009003ff0075a7 */ /* 0x000f240008001107 */
[----:B----4-:R-:W-:Y:S05]  /*55e0*/  @!P0 BRA `(.L_x_101) ;  /* 0x00000040003c8947 */ /* 0x010fea0003800000 */
.L_x_200:
[----:B-1----:R-:W-:-:S07]  /*55f0*/  MOV R0, UR7 ;  /* 0x0000000700007c02 */ /* 0x002fce0008000f00 */
.L_x_102:
[----:B-1----:R-:W-:-:S04]  /*5600*/  SHF.L.U32 R3, R32, 0x1f, RZ ;  /* 0x0000001f20037819 */ /* 0x002fc800000006ff */
[----:B------:R1:W4:Y:S03]  /*5610*/  SYNCS.PHASECHK.TRANS64.TRYWAIT P0, [R0+URZ+0x98], R3 ;  /* 0x00009803000075a7 */ /* 0x00032600080011ff */
[----:B----4-:R-:W-:Y:S05]  /*5620*/  @!P0 NANOSLEEP.SYNCS 0x989680 ;  /* 0x009896800000895d */ /* 0x010fea0003900000 */
[----:B------:R-:W4:Y:S02]  /*5630*/  @!P0 SYNCS.PHASECHK.TRANS64 P0, [R0+URZ+0x98], R3 ;  /* 0x00009803000085a7 */ /* 0x000f2400080010ff */
[----:B--2-4-:R-:W-:Y:S05]  /*5640*/  @P0 EXIT ;  /* 0x000000000000094d */ /* 0x014fea0003800000 */
[----:B------:R-:W-:Y:S05]  /*5650*/  BRA `(.L_x_102) ;  /* 0xfffffffc00e87947 */ /* 0x000fea000383ffff */
.L_x_87:
[----:B------:R-:W-:-:S06]  /*5660*/  UISETP.GE.AND UP0, UPT, UR10, 0x4, UPT ;  /* 0x000000040a00788c */ /* 0x000fcc000bf06270 */
[----:B------:R-:W-:-:S13]  /*5670*/  PLOP3.LUT P0, PT, PT, PT, UP0, 0x80, 0x8 ;  /* 0x000000000008781c */ /* 0x000fda0003f0f008 */
[----:B------:R-:W-:Y:S05]  /*5680*/  @!P0 EXIT ;  /* 0x000000000000894d */ /* 0x000fea0003800000 */
[----:B------:R-:W-:Y:S01]  /*5690*/  BAR.SYNC.DEFER_BLOCKING 0x6, 0xa0 ;  /* 0x0182800000007b1d */ /* 0x000fe20000010000 */
[----:B------:R-:W-:Y:S02]  /*56a0*/  IMAD.SHL.U32 R4, R66, 0x200000, RZ ;  /* 0x0020000042047824 */ /* 0x000fe400078e00ff */
[----:B------:R-:W-:Y:S02]  /*56b0*/  HFMA2 R71, -RZ, RZ, 0, 5.9604644775390625e-08 ;  /* 0x00000001ff477431 */ /* 0x000fe400000001ff */
[C---:B------:R-:W-:Y:S01]  /*56c0*/  IMAD.SHL.U32 R65, R72.reuse, 0x10, RZ ;  /* 0x0000001048417824 */ /* 0x040fe200078e00ff */
[----:B------:R-:W-:Y:S01]  /*56d0*/  MOV R69, RZ ;  /* 0x000000ff00457202 */ /* 0x000fe20000000f00 */
[----:B------:R-:W-:Y:S01]  /*56e0*/  IMAD.U32 R33, R72, 0x10000, RZ ;  /* 0x0001000048217824 */ /* 0x000fe200078e00ff */
[----:B------:R-:W-:Y:S01]  /*56f0*/  UMOV UR48, 0x400 ;  /* 0x0000040000307882 */ /* 0x000fe20000000000 */
[----:B------:R-:W1:Y:S01]  /*5700*/  LDC R63, c[0x0][0x370] ;  /* 0x0000dc00ff3f7b82 */ /* 0x000e620000000800 */
[----:B------:R-:W-:Y:S01]  /*5710*/  ULEA UR48, UR37, UR48, 0x18 ;  /* 0x0000003025307291 */ /* 0x000fe2000f8ec0ff */
[----:B------:R-:W-:Y:S01]  /*5720*/  LOP3.LUT R4, R4, 0x200000, RZ, 0xc0, !PT ;  /* 0x0020000004047812 */ /* 0x000fe200078ec0ff */
[----:B------:R-:W-:Y:S01]  /*5730*/  IMAD.SHL.U32 R64, R72, 0x2, RZ ;  /* 0x0000000248407824 */ /* 0x000fe200078e00ff */
[C---:B------:R-:W-:Y:S01]  /*5740*/  LOP3.LUT R5, R65.reuse, 0x40, RZ, 0xc0, !PT ;  /* 0x0000004041057812 */ /* 0x040fe200078ec0ff */
[----:B------:R-:W-:Y:S01]  /*5750*/  IMAD.SHL.U32 R3, R66, 0x200, RZ ;  /* 0x0000020042037824 */ /* 0x000fe200078e00ff */
[----:B------:R-:W-:Y:S01]  /*5760*/  LOP3.LUT R2, R65, 0x5b0, RZ, 0xc0, !PT ;  /* 0x000005b041027812 */ /* 0x000fe200078ec0ff */
[----:B------:R-:W-:Y:S01]  /*5770*/  UIADD3 UR4, UPT, UPT, UR48, 0x200, URZ ;  /* 0x0000020030047890 */ /* 0x000fe2000fffe0ff */
[----:B------:R-:W2:Y:S01]  /*5780*/  LDC R28, c[0x0][0xb0c] ;  /* 0x0002c300ff1c7b82 */ /* 0x000ea20000000800 */
[----:B------:R-:W-:Y:S01]  /*5790*/  LOP3.LUT R33, R4, 0x400000, R33, 0xf8, !PT ;  /* 0x0040000004217812 */ /* 0x000fe200078ef821 */
[----:B------:R-:W-:Y:S01]  /*57a0*/  IMAD.MOV.U32 R30, RZ, RZ, RZ ;  /* 0x000000ffff1e7224 */ /* 0x000fe200078e00ff */
[----:B------:R-:W-:Y:S01]  /*57b0*/  LOP3.LUT R64, R5, 0x8, R64, 0xf8, !PT ;  /* 0x0000000805407812 */ /* 0x000fe200078ef840 */
[----:B------:R-:W-:Y:S01]  /*57c0*/  IMAD.MOV.U32 R70, RZ, RZ, RZ ;  /* 0x000000ffff467224 */ /* 0x000fe200078e00ff */
[----:B------:R-:W-:Y:S01]  /*57d0*/  LOP3.LUT R3, R2, 0x200, R3, 0xf8, !PT ;  /* 0x0000020002037812 */ /* 0x000fe200078ef803 */
[----:B------:R-:W-:Y:S01]  /*57e0*/  IMAD.MOV.U32 R76, RZ, RZ, RZ ;  /* 0x000000ffff4c7224 */ /* 0x000fe200078e00ff */
[----:B------:R-:W-:Y:S01]  /*57f0*/  LOP3.LUT P0, RZ, R65, 0x40, RZ, 0xc0, !PT ;  /* 0x0000004041ff7812 */ /* 0x000fe2000780c0ff */
[----:B------:R-:W3:Y:S01]  /*5800*/  LDC R61, c[0x0][0xb20] ;  /* 0x0002c800ff3d7b82 */ /* 0x000ee20000000800 */
[----:B------:R-:W4:Y:S01]  /*5810*/  LDS R0, [UR48+0x160] ;  /* 0x00016030ff007984 */ /* 0x000f220008000800 */
[----:B------:R-:W-:Y:S01]  /*5820*/  LOP3.LUT R64, R3, R64, RZ, 0xfc, !PT ;  /* 0x0000004003407212 */ /* 0x000fe200078efcff */
[----:B------:R-:W-:Y:S01]  /*5830*/  IMAD.U32 R67, RZ, RZ, UR4 ;  /* 0x00000004ff437e24 */ /* 0x000fe2000f8e00ff */
[----:B------:R-:W-:Y:S01]  /*5840*/  LOP3.LUT R72, R72, 0x60, RZ, 0xc0, !PT ;  /* 0x0000006048487812 */ /* 0x000fe200078ec0ff */
[----:B------:R-:W1:Y:S03]  /*5850*/  LDCU.64 UR52, c[0x0][0x348] ;  /* 0x00006900ff3477ac */ /* 0x000e660008000a00 */
[----:B------:R-:W1:Y:S01]  /*5860*/  LDC R27, c[0x0][0xb30] ;  /* 0x0002cc00ff1b7b82 */ /* 0x000e620000000800 */
[----:B------:R-:W1:Y:S01]  /*5870*/  LDCU.64 UR38, c[0x0][0x888] ;  /* 0x00011100ff2677ac */ /* 0x000e620008000a00 */
[----:B------:R-:W1:Y:S06]  /*5880*/  LDCU.64 UR44, c[0x0][0x890] ;  /* 0x00011200ff2c77ac */ /* 0x000e6c0008000a00 */
[----:B------:R-:W1:Y:S01]  /*5890*/  LDC.64 R56, c[0x0][0xb10] ;  /* 0x0002c400ff387b82 */ /* 0x000e620000000a00 */
[----:B------:R-:W-:Y:S01]  /*58a0*/  UMOV UR49, URZ ;  /* 0x000000ff00317c82 */ /* 0x000fe20008000000 */
[----:B------:R-:W-:-:S06]  /*58b0*/  UMOV UR51, URZ ;  /* 0x000000ff00337c82 */ /* 0x000fcc0008000000 */
[----:B------:R-:W1:Y:S08]  /*58c0*/  LDC.64 R24, c[0x0][0xb18] ;  /* 0x0002c600ff187b82 */ /* 0x000e700000000a00 */
[----:B------:R-:W1:Y:S08]  /*58d0*/  LDC.64 R22, c[0x0][0xb28] ;  /* 0x0002ca00ff167b82 */ /* 0x000e700000000a00 */
[----:B------:R-:W1:Y:S01]  /*58e0*/  LDC.64 R54, c[0x0][0x8b0] ;  /* 0x00022c00ff367b82 */ /* 0x000e620000000a00 */
[----:B----4-:R-:W-:Y:S01]  /*58f0*/  IMAD.IADD R33, R0, 0x1, R33 ;  /* 0x0000000100217824 */ /* 0x010fe200078e0221 */
[----:B------:R-:W-:-:S06]  /*5900*/  P2R R0, PR, RZ, 0x1 ;  /* 0x00000001ff007803 */ /* 0x000fcc0000000000 */
[----:B------:R-:W4:Y:S08]  /*5910*/  LDC.64 R52, c[0x0][0x8a8] ;  /* 0x00022a00ff347b82 */ /* 0x000f300000000a00 */
[----:B--23--:R-:W1:Y:S02]  /*5920*/  LDC R62, c[0x0][0x374] ;  /* 0x0000dd00ff3e7b82 */ /* 0x00ce640000000800 */
.L_x_146:
[C---:B------:R-:W-:Y:S02]  /*5930*/  LEA R0, R76.reuse, UR48, 0x3 ;  /* 0x000000304c007c11 */ /* 0x040fe4000f8e18ff */
[----:B------:R-:W-:Y:S02]  /*5940*/  SHF.L.U32 R3, R69, 0x1f, RZ ;  /* 0x0000001f45037819 */ /* 0x000fe400000006ff */
[----:B------:R-:W-:Y:S02]  /*5950*/  LEA R16, R76, UR48, 0x4 ;  /* 0x000000304c107c11 */ /* 0x000fe4000f8e20ff */
[----:B--2---:R-:W2:Y:S02]  /*5960*/  SYNCS.PHASECHK.TRANS64.TRYWAIT P0, [R0+URZ+0xb0], R3 ;  /* 0x0000b003000075a7 */ /* 0x004ea400080011ff */
[----:B--2---:R-:W-:Y:S05]  /*5970*/  @!P0 BRA `(.L_x_103) ;  /* 0x0000003c00708947 */ /* 0x004fea0003800000 */
.L_x_201:
[----:B------:R-:W3:Y:S01]  /*5980*/  LDC.64 R12, c[0x0][0xb10] ;  /* 0x0002c400ff0c7b82 */ /* 0x000ee20000000a00 */
[----:B------:R-:W4:Y:S01]  /*5990*/  LDS.128 R16, [R16+0x140] ;  /* 0x0001400010107984 */ /* 0x000f220000000c00 */
[----:B-1----:R-:W-:Y:S01]  /*59a0*/  ISETP.NE.AND P1, PT, R27, 0x1, PT ;  /* 0x000000011b00780c */ /* 0x002fe20003f25270 */
[----:B--2---:R-:W-:Y:S01]  /*59b0*/  VIADD R0, R0, 0xc0 ;  /* 0x000000c000007836 */ /* 0x004fe20000000000 */
[----:B------:R-:W-:Y:S04]  /*59c0*/  ISETP.GE.AND P0, PT, R26, 0x1, PT ;  /* 0x000000011a00780c */ /* 0x000fe80003f06270 */
[----:B------:R-:W1:Y:S01]  /*59d0*/  LDC.64 R10, c[0x0][0xb18] ;  /* 0x0002c600ff0a7b82 */ /* 0x000e620000000a00 */
[----:B------:R-:W-:Y:S01]  /*59e0*/  PRMT R0, RZ, 0x654, R0 ;  /* 0x00000654ff007816 */ /* 0x000fe20000000000 */
[----:B------:R-:W-:Y:S01]  /*59f0*/  @!PT LDS RZ, [RZ] ;  /* 0x00000000fffff984 */ /* 0x000fe20000000800 */
[----:B------:R-:W-:Y:S01]  /*5a00*/  @!PT LDS RZ, [RZ] ;  /* 0x00000000fffff984 */ /* 0x000fe20000000800 */
[----:B------:R-:W-:Y:S01]  /*5a10*/  @!PT LDS RZ, [RZ] ;  /* 0x00000000fffff984 */ /* 0x000fe20000000800 */
[----:B------:R-:W-:Y:S01]  /*5a20*/  @!PT LDS RZ, [RZ] ;  /* 0x00000000fffff984 */ /* 0x000fe20000000800 */
[----:B------:R2:W-:Y:S06]  /*5a30*/  MEMBAR.ALL.CTA ;  /* 0x0000000000007992 */ /* 0x0005ec0000008000 */
[----:B--2---:R-:W2:Y:S01]  /*5a40*/  FENCE.VIEW.ASYNC.S ;  /* 0x00000000000073c6 */ /* 0x004ea20000000000 */
[----:B------:R-:W1:Y:S08]  /*5a50*/  @!P1 LDC R14, c[0x0][0xb20] ;  /* 0x0002c800ff0e9b82 */ /* 0x000e700000000800 */
[----:B------:R-:W1:Y:S01]  /*5a60*/  @!P1 LDC R9, c[0x0][0xb0c] ;  /* 0x0002c300ff099b82 */ /* 0x000e620000000800 */
[----:B--2---:R2:W-:Y:S01]  /*5a70*/  SYNCS.ARRIVE.TRANS64.RED.A1T0 RZ, [R0+URZ], RZ ;  /* 0x000000ff00ff79a7 */ /* 0x0045e200081004ff */
[----:B----4-:R-:W-:Y:S04]  /*5a80*/  LOP3.LUT P4, RZ, R18, 0x1, RZ, 0xc0, !PT ;  /* 0x0000000112ff7812 */ /* 0x010fe8000788c0ff */
[----:B------:R-:W-:Y:S09]  /*5a90*/  P2R R73, PR, RZ, 0x10 ;  /* 0x00000010ff497803 */ /* 0x000ff20000000000 */
[----:B------:R-:W-:Y:S02]  /*5aa0*/  @P4 MOV R31, R16 ;  /* 0x00000010001f4202 */ /* 0x000fe40000000f00 */
[----:B------:R-:W-:Y:S01]  /*5ab0*/  @P4 LOP3.LUT R29, R17, 0xffff, RZ, 0xc0, !PT ;  /* 0x0000ffff111d4812 */ /* 0x000fe200078ec0ff */
[----:B--23--:R-:W-:Y:S06]  /*5ac0*/  @!P0 BRA `(.L_x_104) ;  /* 0x0000000000a48947 */ /* 0x00cfec0003800000 */
[----:B------:R-:W-:Y:S01]  /*5ad0*/  IMAD.HI.U32 R36, R62, R25, RZ ;  /* 0x000000193e247227 */ /* 0x000fe200078e00ff */
[----:B------:R-:W-:Y:S02]  /*5ae0*/  ISETP.NE.AND P0, PT, R24, 0x1, PT ;  /* 0x000000011800780c */ /* 0x000fe40003f05270 */
[----:B------:R-:W-:Y:S01]  /*5af0*/  ISETP.NE.AND P2, PT, R26, 0x1, PT ;  /* 0x000000011a00780c */ /* 0x000fe20003f45270 */
[-C--:B------:R-:W-:Y:S01]  /*5b00*/  IMAD.HI.U32 R34, R63, R56.reuse, RZ ;  /* 0x000000383f227227 */ /* 0x080fe200078e00ff */
[----:B------:R-:W-:Y:S02]  /*5b10*/  SHF.R.U32.HI R37, RZ, R61, R36 ;  /* 0x0000003dff257219 */ /* 0x000fe40000011624 */
[----:B------:R-:W-:Y:S01]  /*5b20*/  ISETP.NE.AND P3, PT, R28, 0x1, PT ;  /* 0x000000011c00780c */ /* 0x000fe20003f65270 */
[----:B------:R-:W-:Y:S01]  /*5b30*/  IMAD.HI.U32 R40, R29, R25, RZ ;  /* 0x000000191d287227 */ /* 0x000fe200078e00ff */
[----:B------:R-:W-:Y:S02]  /*5b40*/  SHF.R.U32.HI R34, RZ, R57, R34 ;  /* 0x00000039ff227219 */ /* 0x000fe40000011622 */
[----:B------:R-:W-:Y:S01]  /*5b50*/  SEL R3, R62, R37, !P0 ;  /* 0x000000253e037207 */ /* 0x000fe20004000000 */
[----:B------:R-:W-:Y:S01]  /*5b60*/  IMAD.HI.U32 R38, R31, R56, RZ ;  /* 0x000000381f267227 */ /* 0x000fe200078e00ff */
[----:B------:R-:W-:Y:S03]  /*5b70*/  SEL R7, R63, R34, !P3 ;  /* 0x000000223f077207 */ /* 0x000fe60005800000 */
[-C--:B------:R-:W-:Y:S01]  /*5b80*/  IMAD.HI.U32 R34, R3, R22.reuse, RZ ;  /* 0x0000001603227227 */ /* 0x080fe200078e00ff */
[----:B------:R-:W-:Y:S03]  /*5b90*/  SHF.R.U32.HI R38, RZ, R57, R38 ;  /* 0x00000039ff267219 */ /* 0x000fe60000011626 */
[----:B------:R-:W-:Y:S01]  /*5ba0*/  IMAD.HI.U32 R36, R7, R22, RZ ;  /* 0x0000001607247227 */ /* 0x000fe200078e00ff */
[----:B------:R-:W-:Y:S02]  /*5bb0*/  @P2 SHF.R.U32.HI R3, RZ, R23, R34 ;  /* 0x00000017ff032219 */ /* 0x000fe40000011622 */
[----:B------:R-:W-:Y:S02]  /*5bc0*/  SHF.R.U32.HI R34, RZ, R61, R40 ;  /* 0x0000003dff227219 */ /* 0x000fe40000011628 */
[----:B------:R-:W-:Y:S01]  /*5bd0*/  @P2 SHF.R.U32.HI R7, RZ, R23, R36 ;  /* 0x00000017ff072219 */ /* 0x000fe20000011624 */
[C---:B------:R-:W-:Y:S01]  /*5be0*/  IMAD R2, R26.reuse, R3, RZ ;  /* 0x000000031a027224 */ /* 0x040fe200078e02ff */
[----:B------:R-:W-:Y:S02]  /*5bf0*/  SEL R5, R29, R34, !P0 ;  /* 0x000000221d057207 */ /* 0x000fe40004000000 */
[----:B------:R-:W-:Y:S01]  /*5c00*/  SEL R3, R31, R38, !P3 ;  /* 0x000000261f037207 */ /* 0x000fe20005800000 */
[----:B------:R-:W-:Y:S01]  /*5c10*/  IMAD R4, R26, R7, RZ ;  /* 0x000000071a047224 */ /* 0x000fe200078e02ff */
[C---:B------:R-:W-:Y:S01]  /*5c20*/  ISETP.GE.AND P0, PT, R5.reuse, R2, PT ;  /* 0x000000020500720c */ /* 0x040fe20003f06270 */
[----:B------:R-:W-:Y:S03]  /*5c30*/  IMAD.HI.U32 R6, R5, R22, RZ ;  /* 0x0000001605067227 */ /* 0x000fe600078e00ff */
[----:B------:R-:W-:Y:S01]  /*5c40*/  ISETP.GE.OR P0, PT, R3, R4, P0 ;  /* 0x000000040300720c */ /* 0x000fe20000706670 */
[----:B------:R-:W-:Y:S01]  /*5c50*/  IMAD.MOV R4, RZ, RZ, -R3 ;  /* 0x000000ffff047224 */ /* 0x000fe200078e0a03 */
[-C--:B------:R-:W-:Y:S03]  /*5c60*/  SHF.R.U32.HI R6, RZ, R23.reuse, R6 ;  /* 0x00000017ff067219 */ /* 0x080fe60000011606 */
[----:B------:R-:W-:Y:S01]  /*5c70*/  IMAD R31, R28, R4, R31 ;  /* 0x000000041c1f7224 */ /* 0x000fe200078e021f */
[----:B------:R-:W-:Y:S05]  /*5c80*/  SEL R15, R5, R6, !P2 ;  /* 0x00000006050f7207 */ /* 0x000fea0005000000 */
[----:B------:R-:W-:Y:S02]  /*5c90*/  IMAD.MOV R6, RZ, RZ, -R15 ;  /* 0x000000ffff067224 */ /* 0x000fe400078e0a0f */
[C---:B------:R-:W-:Y:S04]  /*5ca0*/  @!P0 IMAD.HI.U32 R2, R3.reuse, R22, RZ ;  /* 0x0000001603028227 */ /* 0x040fe800078e00ff */
[----:B------:R-:W-:Y:S01]  /*5cb0*/  IMAD R6, R26, R6, R5 ;  /* 0x000000061a067224 */ /* 0x000fe200078e0205 */
[----:B------:R-:W-:Y:S04]  /*5cc0*/  @!P0 SHF.R.U32.HI R2, RZ, R23, R2 ;  /* 0x00000017ff028219 */ /* 0x000fe80000011602 */
[----:B------:R-:W-:Y:S02]  /*5cd0*/  @!P0 SEL R0, R3, R2, !P2 ;  /* 0x0000000203008207 */ /* 0x000fe40005000000 */
[----:B------:R-:W-:Y:S02]  /*5ce0*/  IADD3 R2, PT, PT, -R5, RZ, RZ ;  /* 0x000000ff05027210 */ /* 0x000fe40007ffe1ff */
[----:B------:R-:W-:Y:S01]  /*5cf0*/  @!P0 IADD3 R8, PT, PT, R15, -R0, RZ ;  /* 0x800000000f088210 */ /* 0x000fe20007ffe0ff */
[----:B------:R-:W-:Y:S02]  /*5d00*/  @!P0 IMAD R0, R7, R6, R0 ;  /* 0x0000000607008224 */ /* 0x000fe400078e0200 */
[----:B------:R-:W-:Y:S02]  /*5d10*/  IMAD R29, R24, R2, R29 ;  /* 0x00000002181d7224 */ /* 0x000fe400078e021d */
[----:B------:R-:W-:Y:S02]  /*5d20*/  @!P0 IMAD R5, R8, R26, R3 ;  /* 0x0000001a08058224 */ /* 0x000fe400078e0203 */
[----:B------:R-:W-:Y:S04]  /*5d30*/  @!P0 IMAD.MOV.U32 R3, RZ, RZ, R0 ;  /* 0x000000ffff038224 */ /* 0x000fe800078e0000 */
[----:B------:R-:W-:Y:S02]  /*5d40*/  IMAD R31, R3, R28, R31 ;  /* 0x0000001c031f7224 */ /* 0x000fe400078e021f */
[----:B------:R-:W-:Y:S07]  /*5d50*/  IMAD R29, R5, R24, R29 ;  /* 0x00000018051d7224 */ /* 0x000fee00078e021d */
.L_x_104:
[----:B-1----:R-:W-:Y:S01]  /*5d60*/  @!P1 ISETP.NE.AND P0, PT, R10, 0x1, PT ;  /* 0x000000010a00980c */ /* 0x002fe20003f05270 */
[----:B------:R-:W-:Y:S01]  /*5d70*/  @!P1 IMAD.HI.U32 R3, R29, R11, RZ ;  /* 0x0000000b1d039227 */ /* 0x000fe200078e00ff */
[----:B------:R-:W-:Y:S01]  /*5d80*/  R2UR UR42, R21 ;  /* 0x00000000152a72ca */ /* 0x000fe200000e0000 */
[----:B------:R-:W-:Y:S01]  /*5d90*/  BSSY.RECONVERGENT B6, `(.L_x_105) ;  /* 0x0000031000067945 */ /* 0x000fe20003800200 */
[----:B------:R-:W-:Y:S01]  /*5da0*/  R2UR UR41, R20 ;  /* 0x00000000142972ca */ /* 0x000fe200000e0000 */
[----:B------:R-:W-:Y:S01]  /*5db0*/  @!P1 IMAD.HI.U32 R0, R31, R12, RZ ;  /* 0x0000000c1f009227 */ /* 0x000fe200078e00ff */
[----:B------:R-:W-:Y:S02]  /*5dc0*/  @!P1 SHF.R.U32.HI R2, RZ, R14, R3 ;  /* 0x0000000eff029219 */ /* 0x000fe40000011603 */
[----:B------:R-:W-:Y:S01]  /*5dd0*/  @!P1 ISETP.NE.AND P2, PT, R9, 0x1, PT ;  /* 0x000000010900980c */ /* 0x000fe20003f45270 */
[----:B------:R-:W-:Y:S01]  /*5de0*/  VIADD R76, R76, 0x1 ;  /* 0x000000014c4c7836 */ /* 0x000fe20000000000 */
[----:B------:R-:W-:Y:S02]  /*5df0*/  @!P1 SEL R2, R29, R2, !P0 ;  /* 0x000000021d029207 */ /* 0x000fe40004000000 */
[----:B------:R-:W-:Y:S02]  /*5e00*/  @!P1 SHF.R.U32.HI R0, RZ, R13, R0 ;  /* 0x0000000dff009219 */ /* 0x000fe40000011600 */
[----:B------:R-:W-:Y:S01]  /*5e10*/  LOP3.LUT P0, RZ, R67, 0x90, RZ, 0xc0, !PT ;  /* 0x0000009043ff7812 */ /* 0x000fe2000780c0ff */
[----:B------:R-:W-:Y:S01]  /*5e20*/  USHF.L.U32 UR42, UR42, 0x6, URZ ;  /* 0x000000062a2a7899 */ /* 0x000fe200080006ff */
[----:B------:R-:W-:Y:S01]  /*5e30*/  @!P1 SEL R3, R31, R0, !P2 ;  /* 0x000000001f039207 */ /* 0x000fe20005000000 */
[----:B------:R-:W-:Y:S01]  /*5e40*/  USHF.L.U32 UR41, UR41, 0x7, URZ ;  /* 0x0000000729297899 */ /* 0x000fe200080006ff */
[----:B------:R-:W-:Y:S03]  /*5e50*/  @P4 SHF.R.U32.HI R68, RZ, 0x10, R17 ;  /* 0x00000010ff444819 */ /* 0x000fe60000011611 */
[----:B------:R-:W-:Y:S02]  /*5e60*/  @!P1 IMAD.IADD R0, R2, 0x1, -R3 ;  /* 0x0000000102009824 */ /* 0x000fe400078e0a03 */
[----:B------:R-:W-:Y:S02]  /*5e70*/  @!P1 IMAD.IADD R2, R3, 0x1, -R2 ;  /* 0x0000000103029824 */ /* 0x000fe400078e0a02 */
[----:B------:R-:W-:Y:S02]  /*5e80*/  @!P1 IMAD R31, R0, R9, R31 ;  /* 0x00000009001f9224 */ /* 0x000fe400078e021f */
[----:B------:R-:W-:Y:S01]  /*5e90*/  @!P1 IMAD R29, R2, R10, R29 ;  /* 0x0000000a021d9224 */ /* 0x000fe200078e021d */
[----:B------:R-:W-:Y:S06]  /*5ea0*/  @!P0 BRA `(.L_x_106) ;  /* 0x00000000007c8947 */ /* 0x000fec0003800000 */
[----:B------:R-:W1:Y:S01]  /*5eb0*/  LDCU.64 UR8, c[0x4][0x80] ;  /* 0x01001000ff0877ac */ /* 0x000e620008000a00 */
[----:B------:R-:W-:Y:S01]  /*5ec0*/  MOV R2, 0x0 ;  /* 0x0000000000027802 */ /* 0x000fe20000000f00 */
[----:B------:R-:W-:Y:S02]  /*5ed0*/  HFMA2 R12, -RZ, RZ, 0, 5.9604644775390625e-08 ;  /* 0x00000001ff0c7431 */ /* 0x000fe400000001ff */
[----:B------:R-:W-:Y:S01]  /*5ee0*/  IMAD.MOV.U32 R8, RZ, RZ, 0x70 ;  /* 0x00000070ff087424 */ /* 0x000fe200078e00ff */
[----:B------:R2:W3:Y:S01]  /*5ef0*/  LDC.64 R14, c[0x4][R2] ;  /* 0x01000000020e7b82 */ /* 0x0004e20000000a00 */
[----:B------:R-:W4:Y:S01]  /*5f00*/  LDCU.64 UR6, c[0x4][0x88] ;  /* 0x01001100ff0677ac */ /* 0x000f220008000a00 */
[----:B------:R-:W-:Y:S01]  /*5f10*/  IMAD.MOV.U32 R13, RZ, RZ, RZ ;  /* 0x000000ffff0d7224 */ /* 0x000fe200078e00ff */
[----:B------:R-:W2:Y:S01]  /*5f20*/  LDCU.64 UR4, c[0x4][0x8] ;  /* 0x01000100ff0477ac */ /* 0x000ea20008000a00 */
[----:B-1----:R-:W-:Y:S01]  /*5f30*/  MOV R5, UR9 ;  /* 0x0000000900057c02 */ /* 0x002fe20008000f00 */
[----:B------:R-:W-:Y:S01]  /*5f40*/  IMAD.U32 R4, RZ, RZ, UR8 ;  /* 0x00000008ff047e24 */ /* 0x000fe2000f8e00ff */
[----:B----4-:R-:W-:Y:S01]  /*5f50*/  MOV R7, UR7 ;  /* 0x0000000700077c02 */ /* 0x010fe20008000f00 */
[----:B------:R-:W-:Y:S01]  /*5f60*/  IMAD.U32 R6, RZ, RZ, UR6 ;  /* 0x00000006ff067e24 */ /* 0x000fe2000f8e00ff */
[----:B--2---:R-:W-:Y:S01]  /*5f70*/  MOV R11, UR5 ;  /* 0x00000005000b7c02 */ /* 0x004fe20008000f00 */
[----:B------:R-:W-:Y:S02]  /*5f80*/  IMAD.U32 R10, RZ, RZ, UR4 ;  /* 0x00000004ff0a7e24 */ /* 0x000fe4000f8e00ff */
[----:B------:R-:W-:Y:S07]  /*5f90*/  LEPC R20, `(.L_x_107) ;  /* 0x000000001014794e */ /* 0x000fee0000000000 */
[----:B---3-5:R-:W-:Y:S05]  /*5fa0*/  CALL.ABS.NOINC R14 ;  /* 0x000000000e007343 */ /* 0x028fea0003c00000 */
.L_x_107:
[----:B------:R-:W1:Y:S01]  /*5fb0*/  LDCU.64 UR8, c[0x4][0x80] ;  /* 0x01001000ff0877ac */ /* 0x000e620008000a00 */
[----:B------:R-:W2:Y:S01]  /*5fc0*/  LDC.64 R2, c[0x4][R2] ;  /* 0x0100000002027b82 */ /* 0x000ea20000000a00 */
[----:B------:R-:W-:Y:S02]  /*5fd0*/  HFMA2 R12, -RZ, RZ, 0, 5.9604644775390625e-08 ;  /* 0x00000001ff0c7431 */ /* 0x000fe400000001ff */
[----:B------:R-:W-:Y:S02]  /*5fe0*/  IMAD.MOV.U32 R8, RZ, RZ, 0x70 ;  /* 0x00000070ff087424 */ /* 0x000fe400078e00ff */
[----:B------:R-:W-:Y:S01]  /*5ff0*/  IMAD.MOV.U32 R13, RZ, RZ, RZ ;  /* 0x000000ffff0d7224 */ /* 0x000fe200078e00ff */
[----:B------:R-:W3:Y:S01]  /*6000*/  LDCU.64 UR6, c[0x4][0x88] ;  /* 0x01001100ff0677ac */ /* 0x000ee20008000a00 */
[----:B------:R-:W4:Y:S01]  /*6010*/  LDCU.64 UR4, c[0x4][0x8] ;  /* 0x01000100ff0477ac */ /* 0x000f220008000a00 */
[----:B-1----:R-:W-:Y:S02]  /*6020*/  MOV R4, UR8 ;  /* 0x0000000800047c02 */ /* 0x002fe40008000f00 */
[----:B------:R-:W-:Y:S02]  /*6030*/  MOV R5, UR9 ;  /* 0x0000000900057c02 */ /* 0x000fe40008000f00 */
[----:B---3--:R-:W-:Y:S01]  /*6040*/  MOV R7, UR7 ;  /* 0x0000000700077c02 */ /* 0x008fe20008000f00 */
[----:B------:R-:W-:Y:S01]  /*6050*/  IMAD.U32 R6, RZ, RZ, UR6 ;  /* 0x00000006ff067e24 */ /* 0x000fe2000f8e00ff */
[----:B----4-:R-:W-:Y:S01]  /*6060*/  MOV R11, UR5 ;  /* 0x00000005000b7c02 */ /* 0x010fe20008000f00 */
[----:B------:R-:W-:Y:S02]  /*6070*/  IMAD.U32 R10, RZ, RZ, UR4 ;  /* 0x00000004ff0a7e24 */ /* 0x000fe4000f8e00ff */
[----:B------:R-:W-:Y:S07]  /*6080*/  LEPC R20, `(.L_x_106) ;  /* 0x000000001014794e */ /* 0x000fee0000000000 */
[----:B--2---:R-:W-:Y:S05]  /*6090*/  CALL.ABS.NOINC R2 ;  /* 0x0000000002007343 */ /* 0x004fea0003c00000 */
.L_x_106:
[----:B------:R-:W-:Y:S05]  /*60a0*/  BSYNC.RECONVERGENT B6 ;  /* 0x0000000000067941 */ /* 0x000fea0003800200 */
.L_x_105:
[----:B------:R-:W-:Y:S01]  /*60b0*/  ISETP.NE.U32.AND P4, PT, R54, RZ, PT ;  /* 0x000000ff3600720c */ /* 0x000fe20003f85070 */
[----:B------:R-:W-:Y:S01]  /*60c0*/  UISETP.NE.AND UP2, UPT, UR50, URZ, UPT ;  /* 0x000000ff3200728c */ /* 0x000fe2000bf45270 */
[----:B------:R-:W-:Y:S01]  /*60d0*/  ISETP.NE.U32.AND P2, PT, RZ, UR38, PT ;  /* 0x00000026ff007c0c */ /* 0x000fe2000bf45070 */
[----:B------:R-:W-:Y:S01]  /*60e0*/  UISETP.NE.U32.AND UP1, UPT, UR44, URZ, UPT ;  /* 0x000000ff2c00728c */ /* 0x000fe2000bf25070 */
[----:B------:R-:W-:Y:S01]  /*60f0*/  ISETP.NE.AND.EX P4, PT, R55, RZ, PT, P4 ;  /* 0x000000ff3700720c */ /* 0x000fe20003f85340 */
[----:B------:R-:W-:Y:S01]  /*6100*/  UPLOP3.LUT UP0, UPT, UPT, UPT, UPT, 0x40, 0x4 ;  /* 0x000000000004789c */ /* 0x000fe20003f0e870 */
[----:B------:R-:W-:Y:S01]  /*6110*/  ISETP.NE.AND.EX P2, PT, RZ, UR39, PT, P2 ;  /* 0x00000027ff007c0c */ /* 0x000fe2000bf45320 */
[----:B------:R-:W-:Y:S01]  /*6120*/  UISETP.NE.AND.EX UP1, UPT, UR45, URZ, UPT, UP1 ;  /* 0x000000ff2d00728c */ /* 0x000fe2000bf25310 */
[----:B------:R-:W-:Y:S04]  /*6130*/  PLOP3.LUT P1, PT, PT, PT, UP2, 0x80, 0x8 ;  /* 0x000000000008781c */ /* 0x000fe80003f2f028 */
[----:B------:R-:W-:Y:S06]  /*6140*/  @UP2 UPLOP3.LUT UP0, UPT, UPT, UPT, UP1, 0x80, 0x8 ;  /* 0x000000000008289c */ /* 0x000fec0003f0f010 */
[----:B------:R-:W-:Y:S01]  /*6150*/  PLOP3.LUT P0, PT, PT, PT, UP0, 0x80, 0x8 ;  /* 0x000000000008781c */ /* 0x000fe20003f0f008 */
[----:B------:R-:W-:Y:S01]  /*6160*/  @!UPT UIADD3 URZ, UPT, UPT, URZ, URZ, URZ ;  /* 0x000000fffffff290 */ /* 0x000fe2000fffe0ff */
[----:B------:R-:W-:Y:S11]  /*6170*/  BRA.U !UP1, `(.L_x_108) ;  /* 0x0000000109387547 */ /* 0x000ff6000b800000 */
[----:B------:R-:W-:Y:S01]  /*6180*/  UISETP.NE.U32.AND UP0, UPT, UR38, URZ, UPT ;  /* 0x000000ff2600728c */ /* 0x000fe2000bf05070 */
[----:B------:R-:W-:Y:S02]  /*6190*/  HFMA2 R0, -RZ, RZ, 0, 5.9604644775390625e-08 ;  /* 0x00000001ff007431 */ /* 0x000fe400000001ff */
[----:B------:R-:W-:Y:S01]  /*61a0*/  IMAD.MOV.U32 R59, RZ, RZ, 0x1 ;  /* 0x00000001ff3b7424 */ /* 0x000fe200078e00ff */
[----:B------:R-:W-:Y:S06]  /*61b0*/  UISETP.NE.AND.EX UP0, UPT, UR39, URZ, UPT, UP0 ;  /* 0x000000ff2700728c */ /* 0x000fec000bf05300 */
[----:B------:R-:W-:Y:S05]  /*61c0*/  PLOP3.LUT P3, PT, PT, PT, UP0, 0x80, 0x8 ;  /* 0x000000000008781c */ /* 0x000fea0003f6f008 */
[----:B------:R-:W1:Y:S01]  /*61d0*/  @UP0 LDCU.64 UR6, c[0x0][0x888] ;  /* 0x00011100ff0607ac */ /* 0x000e620008000a00 */
[----:B------:R-:W-:Y:S07]  /*61e0*/  @UP0 UIMAD UR4, UR36, UR44, URZ ;  /* 0x0000002c240402a4 */ /* 0x000fee000f8e02ff */
[----:B------:R-:W-:Y:S01]  /*61f0*/  @!P3 PRMT R59, R0, 0x7610, R59 ;  /* 0x00007610003bb816 */ /* 0x000fe2000000003b */
[----:B-1----:R-:W-:Y:S03]  /*6200*/  @UP0 UIMAD.WIDE UR6, UR4, 0x4, UR6 ;  /* 0x00000004040608a5 */ /* 0x002fe6000f8e0206 */
[----:B------:R-:W1:Y:S03]  /*6210*/  @!UP0 LDCU UR4, c[0x0][0x880] ;  /* 0x00011000ff0487ac */ /* 0x000e660008000800 */
[----:B------:R-:W-:Y:S01]  /*6220*/  IMAD.U32 R2, RZ, RZ, UR6 ;  /* 0x00000006ff027e24 */ /* 0x000fe2000f8e00ff */
[----:B------:R-:W-:Y:S05]  /*6230*/  MOV R3, UR7 ;  /* 0x0000000700037c02 */ /* 0x000fea0008000f00 */
[----:B-----5:R2:W5:Y:S02]  /*6240*/  @P3 LDG.E R35, desc[UR46][R2.64] ;  /* 0x0000002e02233981 */ /* 0x020564000c1e1900 */
[----:B-12---:R-:W-:Y:S02]  /*6250*/  @!P3 IMAD.U32 R35, RZ, RZ, UR4 ;  /* 0x00000004ff23be24 */ /* 0x006fe4000f8e00ff */
.L_x_108:
[----:B------:R-:W-:Y:S05]  /*6260*/  @!P4 BRA `(.L_x_109) ;  /* 0x000000000020c947 */ /* 0x000fea0003800000 */
[----:B------:R-:W-:Y:S04]  /*6270*/  ISETP.NE.U32.AND P3, PT, R52, RZ, PT ;  /* 0x000000ff3400720c */ /* 0x000fe80003f65070 */
[----:B------:R-:W-:Y:S11]  /*6280*/  ISETP.NE.AND.EX P3, PT, R53, RZ, PT, P3 ;  /* 0x000000ff3500720c */ /* 0x000ff60003f65330 */
[----:B------:R-:W-:Y:S02]  /*6290*/  @!UPT UIADD3 URZ, UPT, UPT, URZ, URZ, URZ ;  /* 0x000000fffffff290 */ /* 0x000fe4000fffe0ff */
[----:B------:R-:W1:Y:S01]  /*62a0*/  @P3 LDC.64 R2, c[0x0][0x8a8] ;  /* 0x00022a00ff023b82 */ /* 0x000e620000000a00 */
[----:B------:R-:W-:Y:S04]  /*62b0*/  @P3 IMAD R0, R54, UR36, RZ ;  /* 0x0000002436003c24 */ /* 0x000fe8000f8e02ff */
[----:B-1----:R-:W-:Y:S05]  /*62c0*/  @P3 IMAD.WIDE R2, R0, 0x4, R2 ;  /* 0x0000000400023825 */ /* 0x002fea00078e0202 */
[----:B-----5:R1:W5:Y:S02]  /*62d0*/  @P3 LDG.E R32, desc[UR46][R2.64] ;  /* 0x0000002e02203981 */ /* 0x020364000c1e1900 */
[----:B-1----:R-:W2:Y:S02]  /*62e0*/  @!P3 LDC R32, c[0x0][0x8a0] ;  /* 0x00022800ff20bb82 */ /* 0x002ea40000000800 */
.L_x_109:
[----:B-----5:R-:W-:Y:S01]  /*62f0*/  FSETP.NEU.AND P3, PT, R35, RZ, PT ;  /* 0x000000ff2300720b */ /* 0x020fe20003f6d000 */
[----:B------:R-:W-:Y:S01]  /*6300*/  IMAD.SHL.U32 R77, R64, 0x2, RZ ;  /* 0x00000002404d7824 */ /* 0x000fe200078e00ff */
[----:B------:R-:W-:Y:S01]  /*6310*/  SEL R5, RZ, 0xffffffff, P2 ;  /* 0xffffffffff057807 */ /* 0x000fe20001000000 */
[----:B------:R-:W-:Y:S01]  /*6320*/  BSSY B1, `(.L_x_110) ;  /* 0x0000034000017945 */ /* 0x000fe20003800000 */
[----:B------:R-:W-:Y:S01]  /*6330*/  @P1 LOP3.LUT P2, RZ, R59, 0xff, RZ, 0xc0, !PT ;  /* 0x000000ff3bff1812 */ /* 0x000fe2000784c0ff */
[----:B------:R-:W-:Y:S01]  /*6340*/  IMAD.MOV.U32 R39, RZ, RZ, 0x1 ;  /* 0x00000001ff277424 */ /* 0x000fe200078e00ff */
[----:B------:R-:W-:Y:S01]  /*6350*/  @P1 SEL R0, RZ, 0xffffffff, P3 ;  /* 0xffffffffff001807 */ /* 0x000fe20001800000 */
[C---:B------:R-:W-:Y:S01]  /*6360*/  IMAD R34, R30.reuse, 0x40, R33 ;  /* 0x000000401e227824 */ /* 0x040fe200078e0221 */
[----:B------:R-:W-:Y:S01]  /*6370*/  LOP3.LUT R71, R71, 0x1, RZ, 0x3c, !PT ;  /* 0x0000000147477812 */ /* 0x000fe200078e3cff */
[----:B------:R-:W-:Y:S01]  /*6380*/  IMAD.MOV.U32 R38, RZ, RZ, RZ ;  /* 0x000000ffff267224 */ /* 0x000fe200078e00ff */
[----:B------:R-:W-:Y:S02]  /*6390*/  @P0 SEL R0, R5, R0, !P2 ;  /* 0x0000000005000207 */ /* 0x000fe40005000000 */
[----:B------:R-:W-:Y:S02]  /*63a0*/  CS2R R50, SRZ ;  /* 0x0000000000327805 */ /* 0x000fe4000001ff00 */
[----:B------:R-:W-:Y:S02]  /*63b0*/  LEA R74, R30, UR48, 0x3 ;  /* 0x000000301e4a7c11 */ /* 0x000fe4000f8e18ff */
[----:B------:R-:W-:Y:S02]  /*63c0*/  CS2R R48, SRZ ;  /* 0x0000000000307805 */ /* 0x000fe4000001ff00 */
[----:B------:R-:W-:Y:S02]  /*63d0*/  @P1 LOP3.LUT R0, R0, 0x1, RZ, 0xc0, !PT ;  /* 0x0000000100001812 */ /* 0x000fe400078ec0ff */
[----:B------:R-:W-:Y:S02]  /*63e0*/  CS2R R42, SRZ ;  /* 0x00000000002a7805 */ /* 0x000fe4000001ff00 */
[----:B------:R-:W-:Y:S02]  /*63f0*/  SHF.L.U32 R3, R70, 0x1f, RZ ;  /* 0x0000001f46037819 */ /* 0x000fe400000006ff */
[----:B------:R-:W-:Y:S02]  /*6400*/  CS2R R40, SRZ ;  /* 0x0000000000287805 */ /* 0x000fe4000001ff00 */
[----:B------:R-:W-:Y:S01]  /*6410*/  ISETP.NE.U32.OR P5, PT, R0, 0x1, !P1 ;  /* 0x000000010000780c */ /* 0x000fe20004fa5470 */
[----:B------:R-:W-:Y:S01]  /*6420*/  VIADD R82, R77, UR48 ;  /* 0x000000304d527c36 */ /* 0x000fe20008000000 */
[----:B------:R-:W-:Y:S02]  /*6430*/  PLOP3.LUT P2, PT, PT, PT, UP1, 0x80, 0x8 ;  /* 0x000000000008781c */ /* 0x000fe40003f4f018 */
[----:B------:R-:W-:Y:S02]  /*6440*/  SEL R0, RZ, 0xffffffff, P3 ;  /* 0xffffffffff007807 */ /* 0x000fe40001800000 */
[----:B------:R-:W-:Y:S02]  /*6450*/  LOP3.LUT P3, R75, R59, 0xff, RZ, 0xc0, !PT ;  /* 0x000000ff3b4b7812 */ /* 0x000fe4000786c0ff */
[----:B------:R-:W-:Y:S05]  /*6460*/  P2R R78, PR, RZ, 0x20 ;  /* 0x00000020ff4e7803 */ /* 0x000fea0000000000 */
[----:B------:R-:W-:Y:S02]  /*6470*/  @P5 SHF.L.U32 R2, R71, 0x1f, RZ ;  /* 0x0000001f47025819 */ /* 0x000fe400000006ff */
[----:B------:R-:W-:Y:S02]  /*6480*/  @P2 SEL R0, R5, R0, !P3 ;  /* 0x0000000005002207 */ /* 0x000fe40005800000 */
[----:B------:R-:W1:Y:S02]  /*6490*/  @P5 SYNCS.PHASECHK.TRANS64.TRYWAIT P1, [UR48+0x60], R2 ;  /* 0x00006002ff0055a7 */ /* 0x000e640008021130 */
[----:B------:R-:W-:Y:S04]  /*64a0*/  LOP3.LUT R0, R0, 0x1, RZ, 0xc0, !PT ;  /* 0x0000000100007812 */ /* 0x000fe800078ec0ff */
[----:B------:R-:W-:Y:S04]  /*64b0*/  ISETP.NE.U32.AND P4, PT, R0, 0x1, PT ;  /* 0x000000010000780c */ /* 0x000fe80003f85070 */
[----:B------:R-:W-:Y:S01]  /*64c0*/  P2R R80, PR, RZ, 0x10 ;  /* 0x00000010ff507803 */ /* 0x000fe20000000000 */
[----:B------:R3:W4:Y:S01]  /*64d0*/  SYNCS.PHASECHK.TRANS64.TRYWAIT P0, [R74+URZ+0xd0], R3 ;  /* 0x0000d0034a0075a7 */ /* 0x00072200080011ff */
[----:B-1----:R-:W-:Y:S01]  /*64e0*/  @P5 SEL R39, RZ, 0x1, !P1 ;  /* 0x00000001ff275807 */ /* 0x002fe20004800000 */
[----:B---3--:R-:W-:Y:S06]  /*64f0*/  @!P5 BRA `(.L_x_111) ;  /* 0x000000000058d947 */ /* 0x008fec0003800000 */
[C---:B------:R-:W-:Y:S01]  /*6500*/  VIADD R0, R82.reuse, 0x200 ;  /* 0x0000020052007836 */ /* 0x040fe20000000000 */
[----:B------:R-:W-:Y:S01]  /*6510*/  LOP3.LUT P5, RZ, R65, 0x40, RZ, 0xc0, !PT ;  /* 0x0000004041ff7812 */ /* 0x000fe200078ac0ff */
[----:B------:R-:W-:Y:S01]  /*6520*/  BSSY B0, `(.L_x_112) ;  /* 0x000000e000007945 */ /* 0x000fe20003800000 */
[----:B------:R-:W-:Y:S01]  /*6530*/  ISETP.NE.AND P2, PT, R39, RZ, PT ;  /* 0x000000ff2700720c */ /* 0x000fe20003f45270 */
[----:B------:R-:W-:Y:S01]  /*6540*/  @P4 VIADD R2, R82, 0x210 ;  /* 0x0000021052024836 */ /* 0x000fe20000000000 */
[----:B------:R-:W-:Y:S01]  /*6550*/  PLOP3.LUT P1, PT, PT, PT, PT, 0x8, 0x80 ;  /* 0x000000000080781c */ /* 0x000fe20003f2e170 */
[----:B------:R-:W-:Y:S01]  /*6560*/  IMAD.MOV.U32 R51, RZ, RZ, RZ ;  /* 0x000000ffff337224 */ /* 0x000fe200078e00ff */
[----:B------:R-:W-:Y:S02]  /*6570*/  @P4 PLOP3.LUT P1, PT, P5, PT, PT, 0x80, 0x8 ;  /* 0x000000000008481c */ /* 0x000fe40002f2f070 */
[----:B------:R-:W-:Y:S02]  /*6580*/  CS2R R48, SRZ ;  /* 0x0000000000307805 */ /* 0x000fe4000001ff00 */
[----:B------:R-:W-:Y:S02]  /*6590*/  CS2R R42, SRZ ;  /* 0x00000000002a7805 */ /* 0x000fe4000001ff00 */
[----:B------:R-:W-:Y:S07]  /*65a0*/  CS2R R40, SRZ ;  /* 0x0000000000287805 */ /* 0x000fee000001ff00 */
[----:B------:R-:W-:Y:S01]  /*65b0*/  @P1 VIADD R2, R0, 0xfffffff0 ;  /* 0xfffffff000021836 */ /* 0x000fe20000000000 */
[----:B------:R-:W-:Y:S06]  /*65c0*/  @P2 BRA `(.L_x_113) ;  /* 0x00000000000c2947 */ /* 0x000fec0003800000 */
[----:B------:R-:W-:Y:S04]  /*65d0*/  SHF.L.U32 R5, R71, 0x1f, RZ ;  /* 0x0000001f47057819 */ /* 0x000fe800000006ff */
[----:B------:R-:W1:Y:S02]  /*65e0*/  SYNCS.PHASECHK.TRANS64.TRYWAIT P1, [UR48+0x60], R5 ;  /* 0x00006005ff0075a7 */ /* 0x000e640008021130 */
[----:B-1----:R-:W-:Y:S05]  /*65f0*/  @!P1 BRA `(.L_x_114) ;  /* 0x0000003000649947 */ /* 0x002fea0003800000 */
.L_x_113:
[----:B------:R-:W-:Y:S05]  /*6600*/  BSYNC B0 ;  /* 0x0000000000007941 */ /* 0x000fea0003800000 */
.L_x_112:
[----:B------:R-:W-:Y:S01]  /*6610*/  ISETP.NE.AND P1, PT, R80, RZ, PT ;  /* 0x000000ff5000720c */ /* 0x000fe20003f25270 */
[----:B------:R-:W-:Y:S11]  /*6620*/  HFMA2 R38, -RZ, RZ, 0, 5.9604644775390625e-08 ;  /* 0x00000001ff267431 */ /* 0x000ff600000001ff */
[----:B------:R-:W-:Y:S01]  /*6630*/  @!UPT UIADD3 URZ, UPT, UPT, URZ, URZ, URZ ;  /* 0x000000fffffff290 */ /* 0x000fe2000fffe0ff */
[----:B------:R3:W1:Y:S04]  /*6640*/  @P1 LDS.128 R48, [R2] ;  /* 0x0000000002301984 */ /* 0x0006680000000c00 */
[----:B------:R3:W1:Y:S02]  /*6650*/  @P1 LDS.128 R40, [R77+UR48+0x200] ;  /* 0x000200304d281984 */ /* 0x0006640008000c00 */
.L_x_111:
[----:B------:R-:W-:Y:S05]  /*6660*/  BSYNC B1 ;  /* 0x0000000000017941 */ /* 0x000fea0003800000 */
.L_x_110:
[----:B-1----:R-:W-:Y:S04]  /*6670*/  SHF.R.U32.HI R5, RZ, 0x15, R34 ;  /* 0x00000015ff057819 */ /* 0x002fe80000011622 */
[----:B------:R-:W-:Y:S01]  /*6680*/  LOP3.LUT P1, RZ, R5, 0x3, R66, 0x48, !PT ;  /* 0x0000000305ff7812 */ /* 0x000fe20007824842 */
[----:B------:R-:W-:Y:S01]  /*6690*/  @!UPT UIADD3 URZ, UPT, UPT, URZ, URZ, URZ ;  /* 0x000000fffffff290 */ /* 0x000fe2000fffe0ff */
[----:B----4-:R-:W-:Y:S11]  /*66a0*/  @P0 BRA `(.L_x_115) ;  /* 0x0000000000080947 */ /* 0x010ff60003800000 */
[----:B------:R-:W1:Y:S02]  /*66b0*/  SYNCS.PHASECHK.TRANS64.TRYWAIT P0, [R74+URZ+0xd0], R3 ;  /* 0x0000d0034a0075a7 */ /* 0x000e6400080011ff */
[----:B-1----:R-:W-:Y:S05]  /*66c0*/  @!P0 BRA `(.L_x_116) ;  /* 0x0000003000488947 */ /* 0x002fea0003800000 */
.L_x_115:
[----:B------:R-:W-:Y:S05]  /*66d0*/  @!P1 BRA `(.L_x_117) ;  /* 0x0000000000409947 */ /* 0x000fea0003800000 */
[----:B------:R-:W4:Y:S01]  /*66e0*/  LDCU.64 UR8, c[0x4][0x70] ;  /* 0x01000e00ff0877ac */ /* 0x000f220008000a00 */
[----:B-1----:R-:W-:Y:S01]  /*66f0*/  MOV R3, 0x0 ;  /* 0x0000000000037802 */ /* 0x002fe20000000f00 */
[----:B------:R-:W-:Y:S02]  /*6700*/  HFMA2 R12, -RZ, RZ, 0, 5.9604644775390625e-08 ;  /* 0x00000001ff0c7431 */ /* 0x000fe400000001ff */
[----:B------:R-:W-:Y:S02]  /*6710*/  IMAD.MOV.U32 R8, RZ, RZ, 0x192 ;  /* 0x00000192ff087424 */ /* 0x000fe400078e00ff */
[----:B------:R-:W-:Y:S01]  /*6720*/  IMAD.MOV.U32 R13, RZ, RZ, RZ ;  /* 0x000000ffff0d7224 */ /* 0x000fe200078e00ff */
[----:B------:R-:W1:Y:S01]  /*6730*/  LDCU.64 UR6, c[0x4][0x78] ;  /* 0x01000f00ff0677ac */ /* 0x000e620008000a00 */
[----:B---3--:R-:W3:Y:S01]  /*6740*/  LDC.64 R2, c[0x4][R3] ;  /* 0x0100000003027b82 */ /* 0x008ee20000000a00 */
[----:B------:R-:W5:Y:S01]  /*6750*/  LDCU.64 UR4, c[0x4][0x10] ;  /* 0x01000200ff0477ac */ /* 0x000f620008000a00 */
[----:B----4-:R-:W-:Y:S01]  /*6760*/  MOV R5, UR9 ;  /* 0x0000000900057c02 */ /* 0x010fe20008000f00 */
[----:B------:R-:W-:Y:S01]  /*6770*/  IMAD.U32 R4, RZ, RZ, UR8 ;  /* 0x00000008ff047e24 */ /* 0x000fe2000f8e00ff */
[----:B-1----:R-:W-:Y:S01]  /*6780*/  MOV R7, UR7 ;  /* 0x0000000700077c02 */ /* 0x002fe20008000f00 */
[----:B------:R-:W-:Y:S01]  /*6790*/  IMAD.U32 R6, RZ, RZ, UR6 ;  /* 0x00000006ff067e24 */ /* 0x000fe2000f8e00ff */
[----:B-----5:R-:W-:Y:S01]  /*67a0*/  MOV R11, UR5 ;  /* 0x00000005000b7c02 */ /* 0x020fe20008000f00 */
[----:B------:R-:W-:Y:S02]  /*67b0*/  IMAD.U32 R10, RZ, RZ, UR4 ;  /* 0x00000004ff0a7e24 */ /* 0x000fe4000f8e00ff */
[----:B------:R-:W-:Y:S07]  /*67c0*/  LEPC R20, `(.L_x_117) ;  /* 0x000000001014794e */ /* 0x000fee0000000000 */
[----:B--23--:R-:W-:Y:S05]  /*67d0*/  CALL.ABS.NOINC R2 ;  /* 0x0000000002007343 */ /* 0x00cfea0003c00000 */
.L_x_117:
[----:B------:R-:W-:Y:S05]  /*67e0*/  WARPSYNC.ALL ;  /* 0x0000000000007948 */ /* 0x000fea0003800000 */
[----:B------:R-:W-:Y:S01]  /*67f0*/  R2UR UR4, R34 ;  /* 0x00000000220472ca */ /* 0x000fe200000e0000 */
[--C-:B------:R-:W-:Y:S01]  /*6800*/  HADD2.F32 R20, -RZ, R40.reuse.H0_H0 ;  /* 0x20000028ff147230 */ /* 0x100fe20000004100 */
[----:B------:R-:W-:Y:S01]  /*6810*/  MOV R81, 0x10 ;  /* 0x0000001000517802 */ /* 0x000fe20000000f00 */
[----:B------:R-:W-:Y:S01]  /*6820*/  HADD2.F32 R21, -RZ, R40.H1_H1 ;  /* 0x30000028ff157230 */ /* 0x000fe20000004100 */
[----:B------:R-:W-:Y:S01]  /*6830*/  LOP3.LUT P6, RZ, R65, 0x40, RZ, 0xc0, !PT ;  /* 0x0000004041ff7812 */ /* 0x000fe200078cc0ff */
[----:B------:R-:W-:Y:S01]  /*6840*/  HADD2.F32 R36, -RZ, R41.H1_H1 ;  /* 0x30000029ff247230 */ /* 0x000fe20000004100 */
[----:B------:R-:W-:Y:S01]  /*6850*/  ISETP.NE.AND P0, PT, R72, RZ, PT ;  /* 0x000000ff4800720c */ /* 0x000fe20003f05270 */
[----:B------:R-:W-:Y:S01]  /*6860*/  HADD2.F32 R37, -RZ, R43.H0_H0 ;  /* 0x2000002bff257230 */ /* 0x000fe20000004100 */
[----:B------:R-:W-:Y:S01]  /*6870*/  SEL R81, R81, 0xfffffff0, !P6 ;  /* 0xfffffff051517807 */ /* 0x000fe20007000000 */
[----:B------:R-:W-:Y:S03]  /*6880*/  BSSY.RECONVERGENT B0, `(.L_x_118) ;  /* 0x000004f000007945 */ /* 0x000fe60003800200 */
[----:B------:R-:W-:Y:S01]  /*6890*/  IADD3 R79, PT, PT, R82, R81, RZ ;  /* 0x00000051524f7210 */ /* 0x000fe20007ffe0ff */
[----:B------:R-:W2:Y:S02]  /*68a0*/  LDTM.x16 R4, tmem[UR4] ;  /* 0x00000004000479ee */ /* 0x000ea40008240000 */
[C---:B--2---:R-:W-:Y:S01]  /*68b0*/  FMUL R0, R32.reuse, R4 ;  /* 0x0000000420007220 */ /* 0x044fe20000400000 */
[C---:B---3--:R-:W-:Y:S01]  /*68c0*/  FMUL R2, R32.reuse, R5 ;  /* 0x0000000520027220 */ /* 0x048fe20000400000 */
[C---:B-1----:R-:W-:Y:S01]  /*68d0*/  FMUL R3, R32.reuse, R6 ;  /* 0x0000000620037220 */ /* 0x042fe20000400000 */
[C---:B------:R-:W-:Y:S01]  /*68e0*/  FMUL R7, R32.reuse, R7 ;  /* 0x0000000720077220 */ /* 0x040fe20000400000 */
[C---:B------:R-:W-:Y:S01]  /*68f0*/  FFMA R0, R35.reuse, R20, R0 ;  /* 0x0000001423007223 */ /* 0x040fe20000000000 */
[----:B------:R-:W-:Y:S02]  /*6900*/  HADD2.F32 R20, -RZ, R41.H0_H0 ;  /* 0x20000029ff147230 */ /* 0x000fe40000004100 */
[C---:B------:R-:W-:Y:S01]  /*6910*/  FFMA R2, R35.reuse, R21, R2 ;  /* 0x0000001523027223 */ /* 0x040fe20000000002 */
[--C-:B------:R-:W-:Y:S02]  /*6920*/  HADD2.F32 R21, -RZ, R42.reuse.H0_H0 ;  /* 0x2000002aff157230 */ /* 0x100fe40000004100 */
[C---:B------:R-:W-:Y:S01]  /*6930*/  FMUL R4, R32.reuse, R8 ;  /* 0x0000000820047220 */ /* 0x040fe20000400000 */
[C---:B------:R-:W-:Y:S01]  /*6940*/  FMUL R5, R32.reuse, R9 ;  /* 0x0000000920057220 */ /* 0x040fe20000400000 */
[C---:B------:R-:W-:Y:S01]  /*6950*/  FFMA R3, R35.reuse, R20, R3 ;  /* 0x0000001423037223 */ /* 0x040fe20000000003 */
[----:B------:R-:W-:Y:S02]  /*6960*/  HADD2.F32 R20, -RZ, R42.H1_H1 ;  /* 0x3000002aff147230 */ /* 0x000fe40000004100 */
[C---:B------:R-:W-:Y:S01]  /*6970*/  FFMA R7, R35.reuse, R36, R7 ;  /* 0x0000002423077223 */ /* 0x040fe20000000007 */
[C---:B------:R-:W-:Y:S01]  /*6980*/  FMUL R6, R32.reuse, R10 ;  /* 0x0000000a20067220 */ /* 0x040fe20000400000 */
[----:B------:R-:W-:Y:S02]  /*6990*/  HADD2.F32 R36, -RZ, R43.H1_H1 ;  /* 0x3000002bff247230 */ /* 0x000fe40000004100 */
[C---:B------:R-:W-:Y:S01]  /*69a0*/  FMUL R11, R32.reuse, R11 ;  /* 0x0000000b200b7220 */ /* 0x040fe20000400000 */
[C---:B------:R-:W-:Y:S01]  /*69b0*/  FFMA R4, R35.reuse, R21, R4 ;  /* 0x0000001523047223 */ /* 0x040fe20000000004 */
[C---:B------:R-:W-:Y:S01]  /*69c0*/  FFMA R5, R35.reuse, R20, R5 ;  /* 0x0000001423057223 */ /* 0x040fe20000000005 */
[C---:B------:R-:W-:Y:S01]  /*69d0*/  FFMA R6, R35.reuse, R37, R6 ;  /* 0x0000002523067223 */ /* 0x040fe20000000006 */
[--C-:B------:R-:W-:Y:S02]  /*69e0*/  HADD2.F32 R20, -RZ, R48.reuse.H0_H0 ;  /* 0x20000030ff147230 */ /* 0x100fe40000004100 */
[C---:B------:R-:W-:Y:S01]  /*69f0*/  FFMA R11, R35.reuse, R36, R11 ;  /* 0x00000024230b7223 */ /* 0x040fe2000000000b */
[C---:B------:R-:W-:Y:S01]  /*6a00*/  FMUL R8, R32.reuse, R12 ;  /* 0x0000000c20087220 */ /* 0x040fe20000400000 */
[----:B------:R-:W-:Y:S02]  /*6a10*/  HADD2.F32 R36, -RZ, R48.H1_H1 ;  /* 0x30000030ff247230 */ /* 0x000fe40000004100 */
[C---:B------:R-:W-:Y:S01]  /*6a20*/  FMUL R9, R32.reuse, R13 ;  /* 0x0000000d20097220 */ /* 0x040fe20000400000 */
[--C-:B------:R-:W-:Y:S02]  /*6a30*/  HADD2.F32 R21, -RZ, R49.reuse.H0_H0 ;  /* 0x20000031ff157230 */ /* 0x100fe40000004100 */
[C---:B------:R-:W-:Y:S01]  /*6a40*/  FMUL R10, R32.reuse, R14 ;  /* 0x0000000e200a7220 */ /* 0x040fe20000400000 */
[C---:B------:R-:W-:Y:S01]  /*6a50*/  FFMA R8, R35.reuse, R20, R8 ;  /* 0x0000001423087223 */ /* 0x040fe20000000008 */
[----:B------:R-:W-:Y:S02]  /*6a60*/  HADD2.F32 R20, -RZ, R49.H1_H1 ;  /* 0x30000031ff147230 */ /* 0x000fe40000004100 */
[C---:B------:R-:W-:Y:S01]  /*6a70*/  FFMA R9, R35.reuse, R36, R9 ;  /* 0x0000002423097223 */ /* 0x040fe20000000009 */
[C---:B------:R-:W-:Y:S01]  /*6a80*/  FMUL R15, R32.reuse, R15 ;  /* 0x0000000f200f7220 */ /* 0x040fe20000400000 */
[C---:B------:R-:W-:Y:S01]  /*6a90*/  FFMA R10, R35.reuse, R21, R10 ;  /* 0x00000015230a7223 */ /* 0x040fe2000000000a */
[--C-:B------:R-:W-:Y:S02]  /*6aa0*/  HADD2.F32 R21, -RZ, R50.reuse.H0_H0 ;  /* 0x20000032ff157230 */ /* 0x100fe40000004100 */
[C---:B------:R-:W-:Y:S01]  /*6ab0*/  FMUL R12, R32.reuse, R16 ;  /* 0x00000010200c7220 */ /* 0x040fe20000400000 */
[----:B------:R-:W-:Y:S02]  /*6ac0*/  HADD2.F32 R36, -RZ, R50.H1_H1 ;  /* 0x30000032ff247230 */ /* 0x000fe40000004100 */
[C---:B------:R-:W-:Y:S01]  /*6ad0*/  FFMA R15, R35.reuse, R20, R15 ;  /* 0x00000014230f7223 */ /* 0x040fe2000000000f */
[C---:B------:R-:W-:Y:S01]  /*6ae0*/  FMUL R13, R32.reuse, R17 ;  /* 0x00000011200d7220 */ /* 0x040fe20000400000 */
[--C-:B------:R-:W-:Y:S02]  /*6af0*/  HADD2.F32 R37, -RZ, R51.reuse.H0_H0 ;  /* 0x20000033ff257230 */ /* 0x100fe40000004100 */
[C---:B------:R-:W-:Y:S01]  /*6b00*/  FMUL R14, R32.reuse, R18 ;  /* 0x00000012200e7220 */ /* 0x040fe20000400000 */
[----:B------:R-:W-:Y:S02]  /*6b10*/  HADD2.F32 R20, -RZ, R51.H1_H1 ;  /* 0x30000033ff147230 */ /* 0x000fe40000004100 */
[----:B------:R-:W-:Y:S01]  /*6b20*/  FMUL R19, R32, R19 ;  /* 0x0000001320137220 */ /* 0x000fe20000400000 */
[----:B------:R-:W-:Y:S01]  /*6b30*/  F2FP.F16.F32.PACK_AB R44, R2, R0 ;  /* 0x00000000022c723e */ /* 0x000fe200000000ff */
[----:B------:R-:W-:Y:S01]  /*6b40*/  FFMA R12, R35, R21, R12 ;  /* 0x00000015230c7223 */ /* 0x000fe2000000000c */
[----:B------:R-:W-:Y:S01]  /*6b50*/  F2FP.F16.F32.PACK_AB R45, R7, R3 ;  /* 0x00000003072d723e */ /* 0x000fe200000000ff */
[----:B------:R-:W-:Y:S01]  /*6b60*/  FFMA R13, R35, R36, R13 ;  /* 0x00000024230d7223 */ /* 0x000fe2000000000d */
[----:B------:R-:W-:Y:S01]  /*6b70*/  F2FP.F16.F32.PACK_AB R46, R5, R4 ;  /* 0x00000004052e723e */ /* 0x000fe200000000ff */
[----:B------:R-:W-:Y:S01]  /*6b80*/  FFMA R14, R35, R37, R14 ;  /* 0x00000025230e7223 */ /* 0x000fe2000000000e */
[----:B------:R-:W-:Y:S01]  /*6b90*/  F2FP.F16.F32.PACK_AB R47, R11, R6 ;  /* 0x000000060b2f723e */ /* 0x000fe200000000ff */
[----:B------:R-:W-:Y:S01]  /*6ba0*/  FFMA R19, R35, R20, R19 ;  /* 0x0000001423137223 */ /* 0x000fe20000000013 */
[----:B------:R-:W-:Y:S02]  /*6bb0*/  F2FP.F16.F32.PACK_AB R84, R9, R8 ;  /* 0x000000080954723e */ /* 0x000fe400000000ff */
[----:B------:R-:W-:Y:S01]  /*6bc0*/  F2FP.F16.F32.PACK_AB R85, R15, R10 ;  /* 0x0000000a0f55723e */ /* 0x000fe200000000ff */
[----:B------:R1:W-:Y:S01]  /*6bd0*/  STS.128 [R77+UR48+0x200], R44 ;  /* 0x0002002c4d007988 */ /* 0x0003e20008000c30 */
[----:B------:R-:W-:Y:S02]  /*6be0*/  F2FP.F16.F32.PACK_AB R86, R13, R12 ;  /* 0x0000000c0d56723e */ /* 0x000fe400000000ff */
[----:B------:R-:W-:Y:S05]  /*6bf0*/  F2FP.F16.F32.PACK_AB R87, R19, R14 ;  /* 0x0000000e1357723e */ /* 0x000fea00000000ff */
[----:B------:R1:W-:Y:S01]  /*6c00*/  STS.128 [R79+0x200], R84 ;  /* 0x000200544f007388 */ /* 0x0003e20000000c00 */
[----:B------:R-:W-:Y:S01]  /*6c10*/  @!PT LDS RZ, [RZ] ;  /* 0x00000000fffff984 */ /* 0x000fe20000000800 */
[----:B------:R-:W-:Y:S01]  /*6c20*/  @!PT LDS RZ, [RZ] ;  /* 0x00000000fffff984 */ /* 0x000fe20000000800 */
[----:B------:R-:W-:Y:S01]  /*6c30*/  @!PT LDS RZ, [RZ] ;  /* 0x00000000fffff984 */ /* 0x000fe20000000800 */
[----:B------:R-:W-:Y:S01]  /*6c40*/  @!PT LDS RZ, [RZ] ;  /* 0x00000000fffff984 */ /* 0x000fe20000000800 */
[----:B------:R2:W-:Y:S07]  /*6c50*/  MEMBAR.ALL.CTA ;  /* 0x0000000000007992 */ /* 0x0005ee0000008000 */
[----:B--2---:R-:W2:Y:S02]  /*6c60*/  FENCE.VIEW.ASYNC.S ;  /* 0x00000000000073c6 */ /* 0x004ea40000000000 */
[----:B--2---:R-:W-:Y:S06]  /*6c70*/  BAR.SYNC.DEFER_BLOCKING 0x1, 0x80 ;  /* 0x0042000000007b1d */ /* 0x004fec0000010000 */
[----:B------:R-:W-:Y:S05]  /*6c80*/  @P0 BRA `(.L_x_119) ;  /* 0x0000000000380947 */ /* 0x000fea0003800000 */
[----:B------:R-:W-:Y:S02]  /*6c90*/  UIADD3 UR4, UPT, UPT, UR48, 0x200, URZ ;  /* 0x0000020030047890 */ /* 0x000fe4000fffe0ff */
[----:B------:R-:W-:Y:S01]  /*6ca0*/  UIADD3 UR8, UP0, UPT, UR52, 0x680, URZ ;  /* 0x0000068034087890 */ /* 0x000fe2000ff1e0ff */
[----:B------:R-:W-:Y:S01]  /*6cb0*/  UMOV UR43, UR36 ;  /* 0x00000024002b7c82 */ /* 0x000fe20008000000 */
[----:B------:R-:W-:Y:S02]  /*6cc0*/  UIADD3 UR5, UPT, UPT, UR41, 0x40, URZ ;  /* 0x0000004029057890 */ /* 0x000fe4000fffe0ff */
[----:B------:R-:W-:Y:S01]  /*6cd0*/  MOV R67, UR4 ;  /* 0x0000000400437c02 */ /* 0x000fe20008000f00 */
[----:B------:R-:W-:Y:S02]  /*6ce0*/  UIADD3.X UR9, UPT, UPT, URZ, UR53, URZ, UP0, !UPT ;  /* 0x00000035ff097290 */ /* 0x000fe400087fe4ff */
[----:B------:R-:W-:Y:S01]  /*6cf0*/  UIADD3 UR4, UPT, UPT, UR48, 0xa00, URZ ;  /* 0x00000a0030047890 */ /* 0x000fe2000fffe0ff */
[----:B------:R-:W-:Y:S01]  /*6d00*/  R2UR UR40, R67 ;  /* 0x00000000432872ca */ /* 0x000fe200000e0000 */
[----:B------:R-:W-:Y:S01]  /*6d10*/  UMOV UR6, UR42 ;  /* 0x0000002a00067c82 */ /* 0x000fe20008000000 */
[----:B------:R-:W-:Y:S11]  /*6d20*/  UMOV UR7, UR36 ;  /* 0x0000002400077c82 */ /* 0x000ff60008000000 */
[----:B------:R2:W-:Y:S01]  /*6d30*/  UTMASTG.3D [UR40], [UR8] ;  /* 0x00000028080073b5 */ /* 0x0005e20008010000 */
[----:B------:R2:W-:Y:S01]  /*6d40*/  UTMASTG.3D [UR4], [UR8] ;  /* 0x00000004080073b5 */ /* 0x0005e20008010000 */
[----:B------:R0:W-:Y:S01]  /*6d50*/  UTMACMDFLUSH ;  /* 0x00000000000079b7 */ /* 0x0001e20000000000 */
[----:B--2---:R-:W-:Y:S04]  /*6d60*/  DEPBAR.LE SB0, 0x1 ;  /* 0x000080400000791a */ /* 0x004fe80000000000 */
.L_x_119:
[----:B------:R-:W-:Y:S05]  /*6d70*/  BSYNC.RECONVERGENT B0 ;  /* 0x0000000000007941 */ /* 0x000fea0003800200 */
.L_x_118:
[----:B------:R-:W-:Y:S01]  /*6d80*/  BAR.SYNC.DEFER_BLOCKING 0x1, 0x80 ;  /* 0x0042000000007b1d */ /* 0x000fe20000010000 */
[----:B------:R-:W-:Y:S01]  /*6d90*/  ISETP.NE.AND P1, PT, R78, RZ, PT ;  /* 0x000000ff4e00720c */ /* 0x000fe20003f25270 */
[----:B------:R-:W-:Y:S01]  /*6da0*/  UISETP.NE.AND UP0, UPT, UR49, URZ, UPT ;  /* 0x000000ff3100728c */ /* 0x000fe2000bf05270 */
[----:B------:R-:W-:Y:S11]  /*6db0*/  LEA R3, R38, UR48, 0x3 ;  /* 0x0000003026037c11 */ /* 0x000ff6000f8e18ff */
[----:B------:R-:W-:Y:S01]  /*6dc0*/  @P1 SHF.L.U32 R2, R71, 0x1f, RZ ;  /* 0x0000001f47021819 */ /* 0x000fe200000006ff */
[----:B------:R-:W-:Y:S06]  /*6dd0*/  BRA.U !UP0, `(.L_x_120) ;  /* 0x0000000108247547 */ /* 0x000fec000b800000 */
[----:B------:R-:W-:Y:S01]  /*6de0*/  IMAD.U32 R5, RZ, RZ, UR51 ;  /* 0x00000033ff057e24 */ /* 0x000fe2000f8e00ff */
[----:B------:R-:W-:Y:S01]  /*6df0*/  MOV R0, UR37 ;  /* 0x0000002500007c02 */ /* 0x000fe20008000f00 */
[----:B------:R-:W-:Y:S03]  /*6e00*/  UIADD3 UR51, UPT, UPT, UR51, 0x1, URZ ;  /* 0x0000000133337890 */ /* 0x000fe6000fffe0ff */
[----:B------:R-:W-:Y:S01]  /*6e10*/  @P1 LEA R5, R5, UR48, 0x3 ;  /* 0x0000003005051c11 */ /* 0x000fe2000f8e18ff */
[----:B------:R-:W-:Y:S04]  /*6e20*/  UISETP.NE.AND UP0, UPT, UR51, 0x4, UPT ;  /* 0x000000043300788c */ /* 0x000fe8000bf05270 */
[----:B------:R-:W-:Y:S01]  /*6e30*/  @P1 VIADD R5, R5, 0x80 ;  /* 0x0000008005051836 */ /* 0x000fe20000000000 */
[----:B------:R-:W-:Y:S04]  /*6e40*/  USEL UR51, UR51, URZ, UP0 ;  /* 0x000000ff33337287 */ /* 0x000fe80008000000 */
[----:B------:R-:W-:Y:S04]  /*6e50*/  @P1 PRMT R0, R0, 0x654, R5 ;  /* 0x0000065400001816 */ /* 0x000fe80000000005 */
[----:B------:R2:W-:Y:S04]  /*6e60*/  @P1 SYNCS.ARRIVE.TRANS64.RED.A1T0 RZ, [R0+URZ], RZ ;  /* 0x000000ff00ff19a7 */ /* 0x0005e800081004ff */
.L_x_120:
[----:B------:R-:W3:Y:S01]  /*6e70*/  @P1 SYNCS.PHASECHK.TRANS64.TRYWAIT P0, [R3+URZ+0x60], R2 ;  /* 0x00006002030015a7 */ /* 0x000ee200080011ff */
[----:B------:R-:W-:Y:S01]  /*6e80*/  BSSY B1, `(.L_x_121) ;  /* 0x0000012000017945 */ /* 0x000fe20003800000 */
[----:B---3--:R-:W-:Y:S03]  /*6e90*/  @P1 SEL R39, RZ, 0x1, !P0 ;  /* 0x00000001ff271807 */ /* 0x008fe60004000000 */
[----:B------:R-:W-:Y:S05]  /*6ea0*/  @!P1 BRA `(.L_x_122) ;  /* 0x00000000003c9947 */ /* 0x000fea0003800000 */
[----:B------:R-:W-:Y:S01]  /*6eb0*/  ISETP.NE.AND P1, PT, R80, RZ, PT ;  /* 0x000000ff5000720c */ /* 0x000fe20003f25270 */
[----:B------:R-:W-:Y:S01]  /*6ec0*/  BSSY B0, `(.L_x_123) ;  /* 0x0000009000007945 */ /* 0x000fe20003800000 */
[----:B------:R-:W-:Y:S11]  /*6ed0*/  ISETP.NE.AND P0, PT, R39, RZ, PT ;  /* 0x000000ff2700720c */ /* 0x000ff60003f05270 */
[----:B------:R-:W-:Y:S05]  /*6ee0*/  @P1 IMAD R4, R38, 0x1000, R77 ;  /* 0x0000100026041824 */ /* 0x000fea00078e024d */
[----:B------:R-:W-:Y:S05]  /*6ef0*/  @P1 IADD3 R2, PT, PT, R4, UR48, RZ ;  /* 0x0000003004021c10 */ /* 0x000fea000fffe0ff */
[----:B------:R-:W-:Y:S01]  /*6f00*/  @P1 IMAD.IADD R2, R81, 0x1, R2 ;  /* 0x0000000151021824 */ /* 0x000fe200078e0202 */
[----:B------:R-:W-:Y:S06]  /*6f10*/  @P0 BRA `(.L_x_124) ;  /* 0x00000000000c0947 */ /* 0x000fec0003800000 */
[----:B--2---:R-:W-:Y:S04]  /*6f20*/  SHF.L.U32 R0, R71, 0x1f, RZ ;  /* 0x0000001f47007819 */ /* 0x004fe800000006ff */
[----:B------:R-:W2:Y:S02]  /*6f30*/  SYNCS.PHASECHK.TRANS64.TRYWAIT P0, [R3+URZ+0x60], R0 ;  /* 0x00006000030075a7 */ /* 0x000ea400080011ff */
[----:B--2---:R-:W-:Y:S05]  /*6f40*/  @!P0 BRA `(.L_x_125) ;  /* 0x00000028003c8947 */ /* 0x004fea0003800000 */
.L_x_124:
[----:B------:R-:W-:Y:S05]  /*6f50*/  BSYNC B0 ;  /* 0x0000000000007941 */ /* 0x000fea0003800000 */
.L_x_123:
[----:B------:R-:W-:Y:S02]  /*6f60*/  ISETP.NE.AND P0, PT, R80, RZ, PT ;  /* 0x000000ff5000720c */ /* 0x000fe40003f05270 */
[----:B------:R-:W-:Y:S11]  /*6f70*/  IADD3 R38, PT, PT, R38, 0x1, RZ ;  /* 0x0000000126267810 */ /* 0x000ff60007ffe0ff */
[----:B------:R3:W4:Y:S04]  /*6f80*/  @P0 LDS.128 R40, [R4+UR48+0x200] ;  /* 0x0002003004280984 */ /* 0x0007280008000c00 */
[----:B------:R3:W1:Y:S02]  /*6f90*/  @P0 LDS.128 R48, [R2+0x200] ;  /* 0x0002000002300984 */ /* 0x0006640000000c00 */
.L_x_122:
[----:B------:R-:W-:Y:S05]  /*6fa0*/  BSYNC B1 ;  /* 0x0000000000017941 */ /* 0x000fea0003800000 */
.L_x_121:
[----:B--2---:R-:W-:Y:S05]  /*6fb0*/  VIADD R3, R34, 0x10 ;  /* 0x0000001022037836 */ /* 0x004fea0000000000 */
[----:B------:R-:W-:Y:S04]  /*6fc0*/  SHF.R.U32.HI R3, RZ, 0x15, R3 ;  /* 0x00000015ff037819 */ /* 0x000fe80000011603 */
[----:B------:R-:W-:Y:S11]  /*6fd0*/  LOP3.LUT P0, RZ, R3, 0x3, R66, 0x48, !PT ;  /* 0x0000000303ff7812 */ /* 0x000ff60007804842 */
[----:B------:R-:W-:Y:S02]  /*6fe0*/  @!UPT UIADD3 URZ, UPT, UPT, URZ, URZ, URZ ;  /* 0x000000fffffff290 */ /* 0x000fe4000fffe0ff */
[----:B------:R-:W-:Y:S05]  /*6ff0*/  @!P0 BRA `(.L_x_126) ;  /* 0x0000000000408947 */ /* 0x000fea0003800000 */
[----:B------:R-:W2:Y:S01]  /*7000*/  LDCU.64 UR8, c[0x4][0x70] ;  /* 0x01000e00ff0877ac */ /* 0x000ea20008000a00 */
[----:B------:R-:W-:Y:S01]  /*7010*/  MOV R3, 0x0 ;  /* 0x0000000000037802 */ /* 0x000fe20000000f00 */
[----:B------:R-:W-:Y:S02]  /*7020*/  HFMA2 R12, -RZ, RZ, 0, 5.9604644775390625e-08 ;  /* 0x00000001ff0c7431 */ /* 0x000fe400000001ff */
[----:B------:R-:W-:Y:S02]  /*7030*/  IMAD.MOV.U32 R8, RZ, RZ, 0x192 ;  /* 0x00000192ff087424 */ /* 0x000fe400078e00ff */
[----:B------:R-:W-:Y:S01]  /*7040*/  IMAD.MOV.U32 R13, RZ, RZ, RZ ;  /* 0x000000ffff0d7224 */ /* 0x000fe200078e00ff */
[----:B------:R-:W5:Y:S01]  /*7050*/  LDCU.64 UR6, c[0x4][0x78] ;  /* 0x01000f00ff0677ac */ /* 0x000f620008000a00 */
[----:B---3--:R-:W3:Y:S01]  /*7060*/  LDC.64 R2, c[0x4][R3] ;  /* 0x0100000003027b82 */ /* 0x008ee20000000a00 */
[----:B------:R-:W4:Y:S01]  /*7070*/  LDCU.64 UR4, c[0x4][0x10] ;  /* 0x01000200ff0477ac */ /* 0x000f220008000a00 */
[----:B--2---:R-:W-:Y:S01]  /*7080*/  MOV R5, UR9 ;  /* 0x0000000900057c02 */ /* 0x004fe20008000f00 */
[----:B------:R-:W-:Y:S01]  /*7090*/  IMAD.U32 R4, RZ, RZ, UR8 ;  /* 0x00000008ff047e24 */ /* 0x000fe2000f8e00ff */
[----:B-----5:R-:W-:Y:S01]  /*70a0*/  MOV R7, UR7 ;  /* 0x0000000700077c02 */ /* 0x020fe20008000f00 */
[----:B------:R-:W-:Y:S01]  /*70b0*/  IMAD.U32 R6, RZ, RZ, UR6 ;  /* 0x00000006ff067e24 */ /* 0x000fe2000f8e00ff */
[----:B----4-:R-:W-:Y:S01]  /*70c0*/  MOV R11, UR5 ;  /* 0x00000005000b7c02 */ /* 0x010fe20008000f00 */
[----:B------:R-:W-:Y:S02]  /*70d0*/  IMAD.U32 R10, RZ, RZ, UR4 ;  /* 0x00000004ff0a7e24 */ /* 0x000fe4000f8e00ff */
[----:B------:R-:W-:Y:S07]  /*70e0*/  LEPC R20, `(.L_x_126) ;  /* 0x000000001014794e */ /* 0x000fee0000000000 */
[----:B-1-3--:R-:W-:Y:S05]  /*70f0*/  CALL.ABS.NOINC R2 ;  /* 0x0000000002007343 */ /* 0x00afea0003c00000 */
.L_x_126:
[----:B------:R-:W-:Y:S01]  /*7100*/  ISETP.NE.AND P6, PT, R78, RZ, PT ;  /* 0x000000ff4e00720c */ /* 0x000fe20003fc5270 */
[----:B------:R-:W-:Y:S05]  /*7110*/  WARPSYNC.ALL ;  /* 0x0000000000007948 */ /* 0x000fea0003800000 */
[----:B------:R-:W-:Y:S01]  /*7120*/  R2UR UR4, R34 ;  /* 0x00000000220472ca */ /* 0x000fe200000e0000 */
[--C-:B----4-:R-:W-:Y:S01]  /*7130*/  HADD2.F32 R20, -RZ, R40.reuse.H0_H0 ;  /* 0x20000028ff147230 */ /* 0x110fe20000004100 */
[----:B------:R-:W-:Y:S01]  /*7140*/  ISETP.NE.AND P0, PT, R72, RZ, PT ;  /* 0x000000ff4800720c */ /* 0x000fe20003f05270 */
[----:B------:R-:W-:Y:S01]  /*7150*/  HADD2.F32 R21, -RZ, R40.H1_H1 ;  /* 0x30000028ff157230 */ /* 0x000fe20000004100 */
[----:B------:R-:W-:Y:S01]  /*7160*/  MOV R82, UR51 ;  /* 0x0000003300527c02 */ /* 0x000fe20008000f00 */
[--C-:B------:R-:W-:Y:S01]  /*7170*/  HADD2.F32 R36, -RZ, R41.reuse.H1_H1 ;  /* 0x30000029ff247230 */ /* 0x100fe20000004100 */
[----:B------:R-:W-:Y:S01]  /*7180*/  MOV R83, UR37 ;  /* 0x0000002500537c02 */ /* 0x000fe20008000f00 */
[----:B-1----:R-:W-:Y:S01]  /*7190*/  HADD2.F32 R37, -RZ, R48.H0_H0 ;  /* 0x20000030ff257230 */ /* 0x002fe20000004100 */
[----:B------:R-:W-:Y:S01]  /*71a0*/  @P6 LEA R82, R82, UR48, 0x3 ;  /* 0x0000003052526c11 */ /* 0x000fe2000f8e18ff */
[----:B------:R-:W-:Y:S01]  /*71b0*/  BSSY.RECONVERGENT B0, `(.L_x_127) ;  /* 0x0000052000007945 */ /* 0x000fe20003800200 */
[----:B------:R-:W-:Y:S02]  /*71c0*/  @P6 SHF.L.U32 R88, R71, 0x1f, RZ ;  /* 0x0000001f47586819 */ /* 0x000fe400000006ff */
[----:B------:R-:W-:Y:S01]  /*71d0*/  @P6 IADD3 R82, PT, PT, R82, 0x80, RZ ;  /* 0x0000008052526810 */ /* 0x000fe20007ffe0ff */
[----:B---3--:R-:W1:Y:S03]  /*71e0*/  LDTM.x16 R4, tmem[UR4+0x10] ;  /* 0x00001004000479ee */ /* 0x008e660008240000 */
[----:B------:R-:W-:Y:S02]  /*71f0*/  @P6 PRMT R82, R83, 0x654, R82 ;  /* 0x0000065453526816 */ /* 0x000fe40000000052 */
[----:B------:R-:W-:Y:S01]  /*7200*/  LEA R83, R38, UR48, 0x3 ;  /* 0x0000003026537c11 */ /* 0x000fe2000f8e18ff */
[C---:B-1----:R-:W-:Y:S01]  /*7210*/  FMUL R0, R32.reuse, R4 ;  /* 0x0000000420007220 */ /* 0x042fe20000400000 */
[C---:B------:R-:W-:Y:S01]  /*7220*/  FMUL R2, R32.reuse, R5 ;  /* 0x0000000520027220 */ /* 0x040fe20000400000 */
[C---:B------:R-:W-:Y:S01]  /*7230*/  FMUL R3, R32.reuse, R6 ;  /* 0x0000000620037220 */ /* 0x040fe20000400000 */
[C---:B------:R-:W-:Y:S01]  /*7240*/  FMUL R7, R32.reuse, R7 ;  /* 0x0000000720077220 */ /* 0x040fe20000400000 */
[C---:B------:R-:W-:Y:S01]  /*7250*/  FFMA R0, R35.reuse, R20, R0 ;  /* 0x0000001423007223 */ /* 0x040fe20000000000 */
[----:B------:R-:W-:Y:S02]  /*7260*/  HADD2.F32 R20, -RZ, R41.H0_H0 ;  /* 0x20000029ff147230 */ /* 0x000fe40000004100 */
[C---:B------:R-:W-:Y:S01]  /*7270*/  FFMA R2, R35.reuse, R21, R2 ;  /* 0x0000001523027223 */ /* 0x040fe20000000002 */
[C---:B------:R-:W-:Y:S01]  /*7280*/  FMUL R4, R32.reuse, R8 ;  /* 0x0000000820047220 */ /* 0x040fe20000400000 */
[C---:B------:R-:W-:Y:S01]  /*7290*/  FMUL R5, R32.reuse, R9 ;  /* 0x0000000920057220 */ /* 0x040fe20000400000 */
[--C-:B------:R-:W-:Y:S02]  /*72a0*/  HADD2.F32 R21, -RZ, R43.reuse.H0_H0 ;  /* 0x2000002bff157230 */ /* 0x100fe40000004100 */
[C---:B------:R-:W-:Y:S01]  /*72b0*/  FFMA R3, R35.reuse, R20, R3 ;  /* 0x0000001423037223 */ /* 0x040fe20000000003 */
[--C-:B------:R-:W-:Y:S02]  /*72c0*/  HADD2.F32 R20, -RZ, R42.reuse.H0_H0 ;  /* 0x2000002aff147230 */ /* 0x100fe40000004100 */
[C---:B------:R-:W-:Y:S01]  /*72d0*/  FFMA R7, R35.reuse, R36, R7 ;  /* 0x0000002423077223 */ /* 0x040fe20000000007 */
[C---:B------:R-:W-:Y:S01]  /*72e0*/  FMUL R6, R32.reuse, R10 ;  /* 0x0000000a20067220 */ /* 0x040fe20000400000 */
[----:B------:R-:W-:Y:S02]  /*72f0*/  HADD2.F32 R36, -RZ, R43.H1_H1 ;  /* 0x3000002bff247230 */ /* 0x000fe40000004100 */
[C---:B------:R-:W-:Y:S01]  /*7300*/  FMUL R11, R32.reuse, R11 ;  /* 0x0000000b200b7220 */ /* 0x040fe20000400000 */
[C---:B------:R-:W-:Y:S01]  /*7310*/  FFMA R4, R35.reuse, R20, R4 ;  /* 0x0000001423047223 */ /* 0x040fe20000000004 */
[----:B------:R-:W-:Y:S02]  /*7320*/  HADD2.F32 R20, -RZ, R42.H1_H1 ;  /* 0x3000002aff147230 */ /* 0x000fe40000004100 */
[C---:B------:R-:W-:Y:S01]  /*7330*/  FMUL R8, R32.reuse, R12 ;  /* 0x0000000c20087220 */ /* 0x040fe20000400000 */
[C---:B------:R-:W-:Y:S01]  /*7340*/  FMUL R9, R32.reuse, R13 ;  /* 0x0000000d20097220 */ /* 0x040fe20000400000 */
[C---:B------:R-:W-:Y:S01]  /*7350*/  FMUL R10, R32.reuse, R14 ;  /* 0x0000000e200a7220 */ /* 0x040fe20000400000 */
[C---:B------:R-:W-:Y:S01]  /*7360*/  FMUL R15, R32.reuse, R15 ;  /* 0x0000000f200f7220 */ /* 0x040fe20000400000 */
[C---:B------:R-:W-:Y:S01]  /*7370*/  FFMA R5, R35.reuse, R20, R5 ;  /* 0x0000001423057223 */ /* 0x040fe20000000005 */
[----:B------:R-:W-:Y:S02]  /*7380*/  HADD2.F32 R20, -RZ, R48.H1_H1 ;  /* 0x30000030ff147230 */ /* 0x000fe40000004100 */
[C---:B------:R-:W-:Y:S01]  /*7390*/  FFMA R6, R35.reuse, R21, R6 ;  /* 0x0000001523067223 */ /* 0x040fe20000000006 */
[C---:B------:R-:W-:Y:S01]  /*73a0*/  FFMA R11, R35.reuse, R36, R11 ;  /* 0x00000024230b7223 */ /* 0x040fe2000000000b */
[C---:B------:R-:W-:Y:S01]  /*73b0*/  FFMA R8, R35.reuse, R37, R8 ;  /* 0x0000002523087223 */ /* 0x040fe20000000008 */
[--C-:B------:R-:W-:Y:S02]  /*73c0*/  HADD2.F32 R21, -RZ, R49.reuse.H0_H0 ;  /* 0x20000031ff157230 */ /* 0x100fe40000004100 */
[C---:B------:R-:W-:Y:S01]  /*73d0*/  FFMA R9, R35.reuse, R20, R9 ;  /* 0x0000001423097223 */ /* 0x040fe20000000009 */
[----:B------:R-:W-:Y:S02]  /*73e0*/  HADD2.F32 R20, -RZ, R49.H1_H1 ;  /* 0x30000031ff147230 */ /* 0x000fe40000004100 */
[C---:B------:R-:W-:Y:S01]  /*73f0*/  FMUL R12, R32.reuse, R16 ;  /* 0x00000010200c7220 */ /* 0x040fe20000400000 */
[C---:B------:R-:W-:Y:S01]  /*7400*/  FMUL R13, R32.reuse, R17 ;  /* 0x00000011200d7220 */ /* 0x040fe20000400000 */
[C---:B------:R-:W-:Y:S01]  /*7410*/  FFMA R10, R35.reuse, R21, R10 ;  /* 0x00000015230a7223 */ /* 0x040fe2000000000a */
[--C-:B------:R-:W-:Y:S02]  /*7420*/  HADD2.F32 R21, -RZ, R50.reuse.H0_H0 ;  /* 0x20000032ff157230 */ /* 0x100fe40000004100 */
[C---:B------:R-:W-:Y:S01]  /*7430*/  FFMA R15, R35.reuse, R20, R15 ;  /* 0x00000014230f7223 */ /* 0x040fe2000000000f */
[----:B------:R-:W-:Y:S02]  /*7440*/  HADD2.F32 R20, -RZ, R50.H1_H1 ;  /* 0x30000032ff147230 */ /* 0x000fe40000004100 */
[C---:B------:R-:W-:Y:S01]  /*7450*/  FMUL R14, R32.reuse, R18 ;  /* 0x00000012200e7220 */ /* 0x040fe20000400000 */
[--C-:B------:R-:W-:Y:S02]  /*7460*/  HADD2.F32 R37, -RZ, R51.reuse.H0_H0 ;  /* 0x20000033ff257230 */ /* 0x100fe40000004100 */
[----:B------:R-:W-:Y:S01]  /*7470*/  FMUL R19, R32, R19 ;  /* 0x0000001320137220 */ /* 0x000fe20000400000 */
[----:B------:R-:W-:Y:S01]  /*7480*/  HADD2.F32 R36, -RZ, R51.H1_H1 ;  /* 0x30000033ff247230 */ /* 0x000fe20000004100 */
        /* <DEDUP_REMOVED lines=22> */
[----:B------:R-:W-:Y:S02]  /*75f0*/  UIADD3 UR12, UP0, UPT, UR52, 0x680, URZ ;  /* 0x00000680340c7890 */ /* 0x000fe4000ff1e0ff */
[----:B------:R-:W-:Y:S02]  /*7600*/  UIADD3 UR9, UPT, UPT, UR41, 0x10, URZ ;  /* 0x0000001029097890 */ /* 0x000fe4000fffe0ff */
[----:B------:R-:W-:Y:S02]  /*7610*/  UIADD3 UR8, UPT, UPT, UR48, 0x1200, URZ ;  /* 0x0000120030087890 */ /* 0x000fe4000fffe0ff */
[----:B------:R-:W-:Y:S01]  /*7620*/  UIADD3.X UR13, UPT, UPT, URZ, UR53, URZ, UP0, !UPT ;  /* 0x00000035ff0d7290 */ /* 0x000fe200087fe4ff */
[----:B------:R-:W-:Y:S01]  /*7630*/  UMOV UR10, UR42 ;  /* 0x0000002a000a7c82 */ /* 0x000fe20008000000 */
[----:B------:R-:W-:Y:S01]  /*7640*/  UMOV UR11, UR36 ;  /* 0x00000024000b7c82 */ /* 0x000fe20008000000 */
[----:B------:R-:W-:Y:S02]  /*7650*/  UIADD3 UR5, UPT, UPT, UR41, 0x50, URZ ;  /* 0x0000005029057890 */ /* 0x000fe4000fffe0ff */
[----:B------:R-:W-:Y:S01]  /*7660*/  UIADD3 UR4, UPT, UPT, UR48, 0x1a00, URZ ;  /* 0x00001a0030047890 */ /* 0x000fe2000fffe0ff */
[----:B------:R-:W-:Y:S03]  /*7670*/  UMOV UR6, UR42 ;  /* 0x0000002a00067c82 */ /* 0x000fe60008000000 */
[----:B------:R2:W-:Y:S01]  /*7680*/  UTMASTG.3D [UR8], [UR12] ;  /* 0x000000080c0073b5 */ /* 0x0005e20008010000 */
[----:B------:R-:W-:Y:S04]  /*7690*/  UMOV UR7, UR36 ;  /* 0x0000002400077c82 */ /* 0x000fe80008000000 */
[----:B------:R2:W-:Y:S01]  /*76a0*/  UTMASTG.3D [UR4], [UR12] ;  /* 0x000000040c0073b5 */ /* 0x0005e20008010000 */
[----:B------:R0:W-:Y:S01]  /*76b0*/  UTMACMDFLUSH ;  /* 0x00000000000079b7 */ /* 0x0001e20000000000 */
[----:B--2---:R-:W-:Y:S04]  /*76c0*/  DEPBAR.LE SB0, 0x1 ;  /* 0x000080400000791a */ /* 0x004fe80000000000 */
.L_x_128:
[----:B------:R-:W-:Y:S05]  /*76d0*/  BSYNC.RECONVERGENT B0 ;  /* 0x0000000000007941 */ /* 0x000fea0003800200 */
.L_x_127:
[----:B------:R-:W-:Y:S01]  /*76e0*/  BAR.SYNC.DEFER_BLOCKING 0x1, 0x80 ;  /* 0x0042000000007b1d */ /* 0x000fe20000010000 */
[----:B------:R-:W-:Y:S04]  /*76f0*/  UIADD3 UR40, UPT, UPT, UR51, 0x1, URZ ;  /* 0x0000000133287890 */ /* 0x000fe8000fffe0ff */
[----:B------:R-:W-:Y:S04]  /*7700*/  UISETP.NE.AND UP0, UPT, UR40, 0x4, UPT ;  /* 0x000000042800788c */ /* 0x000fe8000bf05270 */
[----:B------:R-:W-:Y:S01]  /*7710*/  USEL UR40, UR40, URZ, UP0 ;  /* 0x000000ff28287287 */ /* 0x000fe20008000000 */
[----:B------:R2:W-:Y:S01]  /*7720*/  @P6 SYNCS.ARRIVE.TRANS64.RED.A1T0 RZ, [R82+URZ], RZ ;  /* 0x000000ff52ff69a7 */ /* 0x0005e200081004ff */
[----:B------:R-:W-:Y:S01]  /*7730*/  BSSY B1, `(.L_x_129) ;  /* 0x0000013000017945 */ /* 0x000fe20003800000 */
[----:B------:R-:W3:Y:S02]  /*7740*/  @P6 SYNCS.PHASECHK.TRANS64.TRYWAIT P0, [R83+URZ+0x60], R88 ;  /* 0x00006058530065a7 */ /* 0x000ee400080011ff */
[----:B---3--:R-:W-:Y:S01]  /*7750*/  @P6 SEL R39, RZ, 0x1, !P0 ;  /* 0x00000001ff276807 */ /* 0x008fe20004000000 */
[----:B--2---:R-:W-:Y:S06]  /*7760*/  @!P6 BRA `(.L_x_130) ;  /* 0x00000000003ce947 */ /* 0x004fec0003800000 */
[----:B------:R-:W-:Y:S01]  /*7770*/  ISETP.NE.AND P1, PT, R80, RZ, PT ;  /* 0x000000ff5000720c */ /* 0x000fe20003f25270 */
[----:B------:R-:W-:Y:S01]  /*7780*/  BSSY B0, `(.L_x_131) ;  /* 0x0000009000007945 */ /* 0x000fe20003800000 */
[----:B------:R-:W-:Y:S11]  /*7790*/  ISETP.NE.AND P0, PT, R39, RZ, PT ;  /* 0x000000ff2700720c */ /* 0x000ff60003f05270 */
[----:B------:R-:W-:Y:S05]  /*77a0*/  @P1 IMAD R2, R38, 0x1000, R77 ;  /* 0x0000100026021824 */ /* 0x000fea00078e024d */
[----:B------:R-:W-:Y:S05]  /*77b0*/  @P1 IADD3 R0, PT, PT, R2, UR48, RZ ;  /* 0x0000003002001c10 */ /* 0x000fea000fffe0ff */
[----:B------:R-:W-:Y:S01]  /*77c0*/  @P1 IMAD.IADD R0, R81, 0x1, R0 ;  /* 0x0000000151001824 */ /* 0x000fe200078e0200 */
[----:B------:R-:W-:Y:S06]  /*77d0*/  @P0 BRA `(.L_x_132) ;  /* 0x00000000000c0947 */ /* 0x000fec0003800000 */
[----:B------:R-:W-:Y:S04]  /*77e0*/  SHF.L.U32 R4, R71, 0x1f, RZ ;  /* 0x0000001f47047819 */ /* 0x000fe800000006ff */
[----:B------:R-:W2:Y:S02]  /*77f0*/  SYNCS.PHASECHK.TRANS64.TRYWAIT P0, [R83+URZ+0x60], R4 ;  /* 0x00006004530075a7 */ /* 0x000ea400080011ff */
[----:B--2---:R-:W-:Y:S05]  /*7800*/  @!P0 BRA `(.L_x_133) ;  /* 0x0000002000208947 */ /* 0x004fea0003800000 */
.L_x_132:
[----:B------:R-:W-:Y:S05]  /*7810*/  BSYNC B0 ;  /* 0x0000000000007941 */ /* 0x000fea0003800000 */
.L_x_131:
[----:B------:R-:W-:Y:S02]  /*7820*/  ISETP.NE.AND P0, PT, R80, RZ, PT ;  /* 0x000000ff5000720c */ /* 0x000fe40003f05270 */
[----:B------:R-:W-:Y:S11]  /*7830*/  IADD3 R38, PT, PT, R38, 0x1, RZ ;  /* 0x0000000126267810 */ /* 0x000ff60007ffe0ff */
[----:B------:R3:W4:Y:S04]  /*7840*/  @P0 LDS.128 R40, [R2+UR48+0x200] ;  /* 0x0002003002280984 */ /* 0x0007280008000c00 */
[----:B------:R3:W1:Y:S02]  /*7850*/  @P0 LDS.128 R48, [R0+0x200] ;  /* 0x0002000000300984 */ /* 0x0006640000000c00 */
.L_x_130:
[----:B------:R-:W-:Y:S05]  /*7860*/  BSYNC B1 ;  /* 0x0000000000017941 */ /* 0x000fea0003800000 */
.L_x_129:
[----:B------:R-:W-:Y:S05]  /*7870*/  VIADD R3, R34, 0x20 ;  /* 0x0000002022037836 */ /* 0x000fea0000000000 */
[----:B------:R-:W-:Y:S04]  /*7880*/  SHF.R.U32.HI R3, RZ, 0x15, R3 ;  /* 0x00000015ff037819 */ /* 0x000fe80000011603 */
[----:B------:R-:W-:Y:S11]  /*7890*/  LOP3.LUT P0, RZ, R3, 0x3, R66, 0x48, !PT ;  /* 0x0000000303ff7812 */ /* 0x000ff60007804842 */
[----:B------:R-:W-:Y:S02]  /*78a0*/  @!UPT UIADD3 URZ, UPT, UPT, URZ, URZ, URZ ;  /* 0x000000fffffff290 */ /* 0x000fe4000fffe0ff */
[----:B------:R-:W-:Y:S05]  /*78b0*/  @!P0 BRA `(.L_x_134) ;  /* 0x0000000000408947 */ /* 0x000fea0003800000 */
[----:B------:R-:W5:Y:S01]  /*78c0*/  LDCU.64 UR8, c[0x4][0x70] ;  /* 0x01000e00ff0877ac */ /* 0x000f620008000a00 */
[----:B------:R-:W-:Y:S01]  /*78d0*/  MOV R3, 0x0 ;  /* 0x0000000000037802 */ /* 0x000fe20000000f00 */
[----:B------:R-:W-:Y:S02]  /*78e0*/  HFMA2 R12, -RZ, RZ, 0, 5.9604644775390625e-08 ;  /* 0x00000001ff0c7431 */ /* 0x000fe400000001ff */
[----:B------:R-:W-:Y:S02]  /*78f0*/  IMAD.MOV.U32 R8, RZ, RZ, 0x192 ;  /* 0x00000192ff087424 */ /* 0x000fe400078e00ff */
[----:B------:R-:W-:Y:S01]  /*7900*/  IMAD.MOV.U32 R13, RZ, RZ, RZ ;  /* 0x000000ffff0d7224 */ /* 0x000fe200078e00ff */
[----:B------:R-:W4:Y:S01]  /*7910*/  LDCU.64 UR6, c[0x4][0x78] ;  /* 0x01000f00ff0677ac */ /* 0x000f220008000a00 */
[----:B---3--:R-:W3:Y:S01]  /*7920*/  LDC.64 R2, c[0x4][R3] ;  /* 0x0100000003027b82 */ /* 0x008ee20000000a00 */
[----:B------:R-:W1:Y:S01]  /*7930*/  LDCU.64 UR4, c[0x4][0x10] ;  /* 0x01000200ff0477ac */ /* 0x000e620008000a00 */
[----:B-----5:R-:W-:Y:S01]  /*7940*/  MOV R5, UR9 ;  /* 0x0000000900057c02 */ /* 0x020fe20008000f00 */
[----:B--2---:R-:W-:Y:S01]  /*7950*/  IMAD.U32 R4, RZ, RZ, UR8 ;  /* 0x00000008ff047e24 */ /* 0x004fe2000f8e00ff */
[----:B----4-:R-:W-:Y:S01]  /*7960*/  MOV R7, UR7 ;  /* 0x0000000700077c02 */ /* 0x010fe20008000f00 */
[----:B------:R-:W-:Y:S01]  /*7970*/  IMAD.U32 R6, RZ, RZ, UR6 ;  /* 0x00000006ff067e24 */ /* 0x000fe2000f8e00ff */
[----:B-1----:R-:W-:Y:S01]  /*7980*/  MOV R11, UR5 ;  /* 0x00000005000b7c02 */ /* 0x002fe20008000f00 */
[----:B------:R-:W-:Y:S02]  /*7990*/  IMAD.U32 R10, RZ, RZ, UR4 ;  /* 0x00000004ff0a7e24 */ /* 0x000fe4000f8e00ff */
[----:B------:R-:W-:Y:S07]  /*79a0*/  LEPC R20, `(.L_x_134) ;  /* 0x000000001014794e */ /* 0x000fee0000000000 */
[----:B---3--:R-:W-:Y:S05]  /*79b0*/  CALL.ABS.NOINC R2 ;  /* 0x0000000002007343 */ /* 0x008fea0003c00000 */
.L_x_134:
        /* <DEDUP_REMOVED lines=8> */
[----:B--2---:R-:W-:Y:S01]  /*7a40*/  MOV R83, UR37 ;  /* 0x0000002500537c02 */ /* 0x004fe20008000f00 */
[----:B-1----:R-:W-:Y:S01]  /*7a50*/  HADD2.F32 R37, -RZ, R48.H0_H0 ;  /* 0x20000030ff257230 */ /* 0x002fe20000004100 */
[----:B------:R-:W-:Y:S01]  /*7a60*/  @P6 LEA R82, R82, UR48, 0x3 ;  /* 0x0000003052526c11 */ /* 0x000fe2000f8e18ff */
[----:B------:R-:W-:Y:S01]  /*7a70*/  BSSY.RECONVERGENT B0, `(.L_x_135) ;  /* 0x0000052000007945 */ /* 0x000fe20003800200 */
[----:B------:R-:W-:Y:S02]  /*7a80*/  LEA R88, R38, UR48, 0x3 ;  /* 0x0000003026587c11 */ /* 0x000fe4000f8e18ff */
[----:B------:R-:W-:Y:S01]  /*7a90*/  @P6 IADD3 R82, PT, PT, R82, 0x80, RZ ;  /* 0x0000008052526810 */ /* 0x000fe20007ffe0ff */
[----:B------:R-:W3:Y:S03]  /*7aa0*/  LDTM.x16 R4, tmem[UR4+0x20] ;  /* 0x00002004000479ee */ /* 0x000ee60008240000 */
[----:B------:R-:W-:Y:S02]  /*7ab0*/  @P6 PRMT R82, R83, 0x654, R82 ;  /* 0x0000065453526816 */ /* 0x000fe40000000052 */
[----:B------:R-:W-:Y:S01]  /*7ac0*/  @P6 SHF.L.U32 R83, R71, 0x1f, RZ ;  /* 0x0000001f47536819 */ /* 0x000fe200000006ff */
[C---:B---3--:R-:W-:Y:S01]  /*7ad0*/  FMUL R0, R32.reuse, R4 ;  /* 0x0000000420007220 */ /* 0x048fe20000400000 */
        /* <DEDUP_REMOVED lines=75> */
.L_x_136:
[----:B------:R-:W-:Y:S05]  /*7f90*/  BSYNC.RECONVERGENT B0 ;  /* 0x0000000000007941 */ /* 0x000fea0003800200 */
.L_x_135:
        /* <DEDUP_REMOVED lines=19> */
.L_x_140:
[----:B------:R-:W-:Y:S05]  /*80d0*/  BSYNC B0 ;  /* 0x0000000000007941 */ /* 0x000fea0003800000 */
.L_x_139:
[----:B------:R-:W-:Y:S11]  /*80e0*/  ISETP.NE.AND P0, PT, R80, RZ, PT ;  /* 0x000000ff5000720c */ /* 0x000ff60003f05270 */
[----:B------:R-:W-:Y:S02]  /*80f0*/  @!UPT UIADD3 URZ, UPT, UPT, URZ, URZ, URZ ;  /* 0x000000fffffff290 */ /* 0x000fe4000fffe0ff */
[----:B------:R3:W4:Y:S04]  /*8100*/  @P0 LDS.128 R40, [R38+UR48+0x200] ;  /* 0x0002003026280984 */ /* 0x0007280008000c00 */
[----:B------:R3:W1:Y:S02]  /*8110*/  @P0 LDS.128 R48, [R81+0x200] ;  /* 0x0002000051300984 */ /* 0x0006640000000c00 */
.L_x_138:
[----:B------:R-:W-:Y:S05]  /*8120*/  BSYNC B1 ;  /* 0x0000000000017941 */ /* 0x000fea0003800000 */
.L_x_137:
        /* <DEDUP_REMOVED lines=11> */
[----:B------:R-:W1:Y:S01]  /*81e0*/  LDC.64 R2, c[0x4][R3] ;  /* 0x0100000003027b82 */ /* 0x000e620000000a00 */
[----:B------:R-:W3:Y:S01]  /*81f0*/  LDCU.64 UR4, c[0x4][0x10] ;  /* 0x01000200ff0477ac */ /* 0x000ee20008000a00 */
[----:B--2---:R-:W-:Y:S01]  /*8200*/  MOV R5, UR9 ;  /* 0x0000000900057c02 */ /* 0x004fe20008000f00 */
[----:B------:R-:W-:Y:S01]  /*8210*/  IMAD.U32 R4, RZ, RZ, UR8 ;  /* 0x00000008ff047e24 */ /* 0x000fe2000f8e00ff */
[----:B-----5:R-:W-:Y:S01]  /*8220*/  MOV R7, UR7 ;  /* 0x0000000700077c02 */ /* 0x020fe20008000f00 */
[----:B------:R-:W-:Y:S01]  /*8230*/  IMAD.U32 R6, RZ, RZ, UR6 ;  /* 0x00000006ff067e24 */ /* 0x000fe2000f8e00ff */
[----:B---3--:R-:W-:Y:S01]  /*8240*/  MOV R11, UR5 ;  /* 0x00000005000b7c02 */ /* 0x008fe20008000f00 */
[----:B------:R-:W-:Y:S02]  /*8250*/  IMAD.U32 R10, RZ, RZ, UR4 ;  /* 0x00000004ff0a7e24 */ /* 0x000fe4000f8e00ff */
[----:B------:R-:W-:Y:S07]  /*8260*/  LEPC R20, `(.L_x_142) ;  /* 0x000000001014794e */ /* 0x000fee0000000000 */
[----:B-1--4-:R-:W-:Y:S05]  /*8270*/  CALL.ABS.NOINC R2 ;  /* 0x0000000002007343 */ /* 0x012fea0003c00000 */
.L_x_142:
[----:B------:R-:W-:Y:S01]  /*8280*/  ISETP.NE.AND P0, PT, R72, RZ, PT ;  /* 0x000000ff4800720c */ /* 0x000fe20003f05270 */
[----:B------:R-:W-:Y:S05]  /*8290*/  WARPSYNC.ALL ;  /* 0x0000000000007948 */ /* 0x000fea0003800000 */
[----:B------:R-:W-:Y:S01]  /*82a0*/  R2UR UR4, R34 ;  /* 0x00000000220472ca */ /* 0x000fe200000e0000 */
[--C-:B----4-:R-:W-:Y:S01]  /*82b0*/  HADD2.F32 R20, -RZ, R40.reuse.H0_H0 ;  /* 0x20000028ff147230 */ /* 0x110fe20000004100 */
[----:B------:R-:W-:Y:S01]  /*82c0*/  IADD3 R74, PT, PT, R74, 0xf0, RZ ;  /* 0x000000f04a4a7810 */ /* 0x000fe20007ffe0ff */
[----:B------:R-:W-:Y:S01]  /*82d0*/  HADD2.F32 R36, -RZ, R40.H1_H1 ;  /* 0x30000028ff247230 */ /* 0x000fe20000004100 */
[----:B------:R-:W-:Y:S01]  /*82e0*/  BSSY.RECONVERGENT B0, `(.L_x_143) ;  /* 0x0000053000007945 */ /* 0x000fe20003800200 */
[--C-:B------:R-:W-:Y:S01]  /*82f0*/  HADD2.F32 R21, -RZ, R41.reuse.H0_H0 ;  /* 0x20000029ff157230 */ /* 0x100fe20000004100 */
[----:B------:R-:W-:Y:S01]  /*8300*/  LOP3.LUT R74, R74, 0xfefffff8, RZ, 0xc0, !PT ;  /* 0xfefffff84a4a7812 */ /* 0x000fe200078ec0ff */
[----:B---3--:R-:W-:Y:S02]  /*8310*/  HADD2.F32 R38, -RZ, R41.H1_H1 ;  /* 0x30000029ff267230 */ /* 0x008fe40000004100 */
[--C-:B------:R-:W-:Y:S02]  /*8320*/  HADD2.F32 R37, -RZ, R42.reuse.H0_H0 ;  /* 0x2000002aff257230 */ /* 0x100fe40000004100 */
[----:B------:R-:W-:Y:S02]  /*8330*/  HADD2.F32 R40, -RZ, R42.H1_H1 ;  /* 0x3000002aff287230 */ /* 0x000fe40000004100 */
[----:B------:R-:W2:Y:S01]  /*8340*/  LDTM.x16 R4, tmem[UR4+0x30] ;  /* 0x00003004000479ee */ /* 0x000ea20008240000 */
[----:B------:R-:W-:Y:S01]  /*8350*/  NOP ;  /* 0x0000000000007918 */ /* 0x000fe20000000000 */
[----:B--2---:R2:W-:Y:S01]  /*8360*/  SYNCS.ARRIVE.TRANS64.RED.A1T0 RZ, [R74+URZ], RZ ;  /* 0x000000ff4aff79a7 */ /* 0x0045e200081004ff */
[--C-:B------:R-:W-:Y:S02]  /*8370*/  HADD2.F32 R39, -RZ, R43.reuse.H0_H0 ;  /* 0x2000002bff277230 */ /* 0x100fe40000004100 */
[----:B------:R-:W-:Y:S02]  /*8380*/  HADD2.F32 R42, -RZ, R43.H1_H1 ;  /* 0x3000002bff2a7230 */ /* 0x000fe40000004100 */
[--C-:B-1----:R-:W-:Y:S02]  /*8390*/  HADD2.F32 R41, -RZ, R48.reuse.H0_H0 ;  /* 0x20000030ff297230 */ /* 0x102fe40000004100 */
[----:B------:R-:W-:Y:S02]  /*83a0*/  HADD2.F32 R43, -RZ, R48.H1_H1 ;  /* 0x30000030ff2b7230 */ /* 0x000fe40000004100 */
[--C-:B------:R-:W-:Y:S02]  /*83b0*/  HADD2.F32 R44, -RZ, R49.reuse.H0_H0 ;  /* 0x20000031ff2c7230 */ /* 0x100fe40000004100 */
[----:B------:R-:W-:Y:S02]  /*83c0*/  HADD2.F32 R46, -RZ, R49.H1_H1 ;  /* 0x30000031ff2e7230 */ /* 0x000fe40000004100 */
[--C-:B------:R-:W-:Y:S02]  /*83d0*/  HADD2.F32 R45, -RZ, R50.reuse.H0_H0 ;  /* 0x20000032ff2d7230 */ /* 0x100fe40000004100 */
[----:B------:R-:W-:Y:S02]  /*83e0*/  HADD2.F32 R48, -RZ, R50.H1_H1 ;  /* 0x30000032ff307230 */ /* 0x000fe40000004100 */
[--C-:B------:R-:W-:Y:S02]  /*83f0*/  HADD2.F32 R47, -RZ, R51.reuse.H0_H0 ;  /* 0x20000033ff2f7230 */ /* 0x100fe40000004100 */
[----:B------:R-:W-:Y:S02]  /*8400*/  HADD2.F32 R50, -RZ, R51.H1_H1 ;  /* 0x30000033ff327230 */ /* 0x000fe40000004100 */
[C---:B------:R-:W-:Y:S01]  /*8410*/  FMUL R4, R32.reuse, R4 ;  /* 0x0000000420047220 */ /* 0x040fe20000400000 */
[C---:B------:R-:W-:Y:S01]  /*8420*/  FMUL R5, R32.reuse, R5 ;  /* 0x0000000520057220 */ /* 0x040fe20000400000 */
[C---:B------:R-:W-:Y:S01]  /*8430*/  FMUL R6, R32.reuse, R6 ;  /* 0x0000000620067220 */ /* 0x040fe20000400000 */
[C---:B------:R-:W-:Y:S01]  /*8440*/  FMUL R7, R32.reuse, R7 ;  /* 0x0000000720077220 */ /* 0x040fe20000400000 */
[C---:B------:R-:W-:Y:S01]  /*8450*/  FFMA R4, R35.reuse, R20, R4 ;  /* 0x0000001423047223 */ /* 0x040fe20000000004 */
        /* <DEDUP_REMOVED lines=21> */
[----:B------:R-:W-:Y:S01]  /*85b0*/  FFMA R15, R35, R46, R15 ;  /* 0x0000002e230f7223 */ /* 0x000fe2000000000f */
        /* <DEDUP_REMOVED lines=20> */
[----:B-1----:R-:W1:Y:S02]  /*8700*/  FENCE.VIEW.ASYNC.S ;  /* 0x00000000000073c6 */ /* 0x002e640000000000 */
[----:B-1----:R-:W-:Y:S06]  /*8710*/  BAR.SYNC.DEFER_BLOCKING 0x1, 0x80 ;  /* 0x0042000000007b1d */ /* 0x002fec0000010000 */
        /* <DEDUP_REMOVED lines=14> */
[----:B-1----:R-:W-:Y:S04]  /*8800*/  DEPBAR.LE SB0, 0x1 ;  /* 0x000080400000791a */ /* 0x002fe80000000000 */
.L_x_144:
[----:B------:R-:W-:Y:S05]  /*8810*/  BSYNC.RECONVERGENT B0 ;  /* 0x0000000000007941 */ /* 0x000fea0003800200 */
.L_x_143:
[----:B------:R-:W-:Y:S01]  /*8820*/  BAR.SYNC.DEFER_BLOCKING 0x1, 0x80 ;  /* 0x0042000000007b1d */ /* 0x000fe20000010000 */
[----:B------:R-:W-:Y:S01]  /*8830*/  UISETP.NE.AND UP0, UPT, UR49, -0x4, UPT ;  /* 0xfffffffc3100788c */ /* 0x000fe2000bf05270 */
[----:B------:R-:W-:Y:S08]  /*8840*/  IADD3 R0, PT, PT, R30, 0x1, RZ ;  /* 0x000000011e007810 */ /* 0x000ff00007ffe0ff */
[----:B------:R-:W-:Y:S05]  /*8850*/  BRA.U !UP0, `(.L_x_145) ;  /* 0x0000000108287547 */ /* 0x000fea000b800000 */
[----:B------:R-:W-:Y:S01]  /*8860*/  ISETP.NE.AND P0, PT, R78, RZ, PT ;  /* 0x000000ff4e00720c */ /* 0x000fe20003f05270 */
[----:B------:R-:W-:Y:S01]  /*8870*/  IMAD.U32 R3, RZ, RZ, UR51 ;  /* 0x00000033ff037e24 */ /* 0x000fe2000f8e00ff */
[----:B------:R-:W-:Y:S01]  /*8880*/  UIADD3 UR51, UPT, UPT, UR51, 0x1, URZ ;  /* 0x0000000133337890 */ /* 0x000fe2000fffe0ff */
[----:B------:R-:W-:Y:S03]  /*8890*/  IMAD.U32 R2, RZ, RZ, UR37 ;  /* 0x00000025ff027e24 */ /* 0x000fe6000f8e00ff */
[----:B------:R-:W-:Y:S04]  /*88a0*/  UISETP.NE.AND UP0, UPT, UR51, 0x4, UPT ;  /* 0x000000043300788c */ /* 0x000fe8000bf05270 */
[----:B------:R-:W-:Y:S03]  /*88b0*/  USEL UR51, UR51, URZ, UP0 ;  /* 0x000000ff33337287 */ /* 0x000fe60008000000 */
[----:B------:R-:W-:Y:S05]  /*88c0*/  @P0 LEA R3, R3, UR48, 0x3 ;  /* 0x0000003003030c11 */ /* 0x000fea000f8e18ff */
[----:B------:R-:W-:Y:S05]  /*88d0*/  @P0 VIADD R3, R3, 0x80 ;  /* 0x0000008003030836 */ /* 0x000fea0000000000 */
[----:B------:R-:W-:Y:S04]  /*88e0*/  @P0 PRMT R2, R2, 0x654, R3 ;  /* 0x0000065402020816 */ /* 0x000fe80000000003 */
[----:B------:R1:W-:Y:S03]  /*88f0*/  @P0 SYNCS.ARRIVE.TRANS64.RED.A1T0 RZ, [R2+URZ], RZ ;  /* 0x000000ff02ff09a7 */ /* 0x0003e600081004ff */
.L_x_145:
[----:B------:R-:W-:Y:S01]  /*8900*/  ISETP.NE.AND P2, PT, R73, RZ, PT ;  /* 0x000000ff4900720c */ /* 0x000fe20003f45270 */
[----:B------:R-:W-:Y:S01]  /*8910*/  UIADD3 UR49, UPT, UPT, UR49, 0x4, URZ ;  /* 0x0000000431317890 */ /* 0x000fe2000fffe0ff */
[----:B------:R-:W-:Y:S01]  /*8920*/  ISETP.NE.AND P0, PT, R76, 0x2, PT ;  /* 0x000000024c00780c */ /* 0x000fe20003f05270 */
[----:B------:R-:W-:Y:S01]  /*8930*/  IMAD.IADD R20, R29, 0x1, R58 ;  /* 0x000000011d147824 */ /* 0x000fe200078e023a */
[----:B------:R-:W-:Y:S01]  /*8940*/  ISETP.NE.AND P1, PT, R0, 0x4, PT ;  /* 0x000000040000780c */ /* 0x000fe20003f25270 */
[----:B------:R-:W-:Y:S01]  /*8950*/  IMAD.IADD R21, R31, 0x1, R60 ;  /* 0x000000011f157824 */ /* 0x000fe200078e023c */
[----:B-1----:R-:W-:Y:S02]  /*8960*/  SEL R2, RZ, 0x1, P0 ;  /* 0x00000001ff027807 */ /* 0x002fe40000000000 */
[----:B------:R-:W-:Y:S02]  /*8970*/  SEL R3, RZ, 0x1, P1 ;  /* 0x00000001ff037807 */ /* 0x000fe40000800000 */
[----:B------:R-:W-:Y:S02]  /*8980*/  LOP3.LUT R69, R69, R2, RZ, 0x3c, !PT ;  /* 0x0000000245457212 */ /* 0x000fe400078e3cff */
[----:B------:R-:W-:Y:S02]  /*8990*/  LOP3.LUT R70, R70, R3, RZ, 0x3c, !PT ;  /* 0x0000000346467212 */ /* 0x000fe400078e3cff */
[----:B------:R-:W-:Y:S02]  /*89a0*/  @P2 R2UR UR36, R68 ;  /* 0x00000000442422ca */ /* 0x000fe400000e0000 */
[----:B------:R-:W-:Y:S02]  /*89b0*/  SEL R76, R76, RZ, P0 ;  /* 0x000000ff4c4c7207 */ /* 0x000fe40000000000 */
[----:B------:R-:W-:Y:S01]  /*89c0*/  SEL R30, R0, RZ, P1 ;  /* 0x000000ff001e7207 */ /* 0x000fe20000800000 */
[----:B------:R-:W-:Y:S10]  /*89d0*/  @P2 BRA `(.L_x_146) ;  /* 0xffffffcc00d42947 */ /* 0x000ff4000383ffff */
[----:B------:R-:W-:-:S09]  /*89e0*/  UISETP.NE.AND UP0, UPT, UR50, URZ, UPT ;  /* 0x000000ff3200728c */ /* 0x000fd2000bf05270 */
[----:B------:R-:W-:Y:S05]  /*89f0*/  BRA.U !UP0, `(.L_x_147) ;  /* 0x0000000108487547 */ /* 0x000fea000b800000 */
[----:B------:R-:W1:Y:S02]  /*8a00*/  LDCU.64 UR4, c[0x0][0x890] ;  /* 0x00011200ff0477ac */ /* 0x000e640008000a00 */
[----:B-1----:R-:W-:-:S04]  /*8a10*/  UISETP.NE.U32.AND UP0, UPT, UR4, URZ, UPT ;  /* 0x000000ff0400728c */ /* 0x002fc8000bf05070 */
[----:B------:R-:W-:-:S09]  /*8a20*/  UISETP.NE.AND.EX UP0, UPT, UR5, URZ, UPT, UP0 ;  /* 0x000000ff0500728c */ /* 0x000fd2000bf05300 */
[----:B------:R-:W-:Y:S05]  /*8a30*/  BRA.U UP0, `(.L_x_148) ;  /* 0x00000001000c7547 */ /* 0x000fea000b800000 */
[----:B------:R-:W-:-:S13]  /*8a40*/  FSETP.NEU.AND P0, PT, R35, RZ, PT ;  /* 0x000000ff2300720b */ /* 0x000fda0003f0d000 */
[----:B------:R-:W-:Y:S05]  /*8a50*/  @!P0 EXIT ;  /* 0x000000000000894d */ /* 0x000fea0003800000 */
[----:B------:R-:W-:Y:S05]  /*8a60*/  BRA `(.L_x_147) ;  /* 0x00000000002c7947 */ /* 0x000fea0003800000 */
.L_x_148:
[----:B------:R-:W-:Y:S01]  /*8a70*/  ISETP.NE.AND P0, PT, R75, RZ, PT ;  /* 0x000000ff4b00720c */ /* 0x000fe20003f05270 */
[----:B------:R-:W-:-:S12]  /*8a80*/  BSSY.RECONVERGENT B0, `(.L_x_147) ;  /* 0x0000009000007945 */ /* 0x000fd80003800200 */
[----:B------:R-:W-:Y:S05]  /*8a90*/  @P0 BRA `(.L_x_149) ;  /* 0x0000000000140947 */ /* 0x000fea0003800000 */
[----:B------:R-:W1:Y:S02]  /*8aa0*/  LDCU.64 UR4, c[0x0][0x888] ;  /* 0x00011100ff0477ac */ /* 0x000e640008000a00 */
[----:B-1----:R-:W-:-:S04]  /*8ab0*/  ISETP.NE.U32.AND P0, PT, RZ, UR4, PT ;  /* 0x00000004ff007c0c */ /* 0x002fc8000bf05070 */
[----:B------:R-:W-:-:S13]  /*8ac0*/  ISETP.NE.AND.EX P0, PT, RZ, UR5, PT, P0 ;  /* 0x00000005ff007c0c */ /* 0x000fda000bf05300 */
[----:B------:R-:W-:Y:S05]  /*8ad0*/  @!P0 EXIT ;  /* 0x000000000000894d */ /* 0x000fea0003800000 */
[----:B------:R-:W-:Y:S05]  /*8ae0*/  BRA `(.L_x_150) ;  /* 0x0000000000087947 */ /* 0x000fea0003800000 */
.L_x_149:
[----:B------:R-:W-:-:S13]  /*8af0*/  FSETP.NEU.AND P0, PT, R35, RZ, PT ;  /* 0x000000ff2300720b */ /* 0x000fda0003f0d000 */
[----:B------:R-:W-:Y:S05]  /*8b00*/  @!P0 EXIT ;  /* 0x000000000000894d */ /* 0x000fea0003800000 */
.L_x_150:
[----:B------:R-:W-:Y:S05]  /*8b10*/  BSYNC.RECONVERGENT B0 ;  /* 0x0000000000007941 */ /* 0x000fea0003800200 */
.L_x_147:
[----:B------:R-:W-:Y:S01]  /*8b20*/  ULEA UR4, UR51, UR48, 0x3 ;  /* 0x0000003033047291 */ /* 0x000fe2000f8e18ff */
[----:B------:R-:W-:-:S04]  /*8b30*/  DEPBAR.LE SB0, 0x0 ;  /* 0x000080000000791a */ /* 0x000fc80000000000 */
[----:B------:R-:W-:-:S04]  /*8b40*/  UIADD3 UR4, UPT, UPT, UR4, 0x80, URZ ;  /* 0x0000008004047890 */ /* 0x000fc8000fffe0ff */
[----:B------:R-:W-:-:S09]  /*8b50*/  UPRMT UR4, UR37, 0x654, UR4 ;  /* 0x0000065425047896 */ /* 0x000fd20008000004 */
[----:B------:R-:W-:Y:S01]  /*8b60*/  SYNCS.ARRIVE.TRANS64.RED.A1T0 RZ, [UR4], RZ ;  /* 0x000000ffffff79a7 */ /* 0x000fe20008100404 */
[----:B------:R-:W-:Y:S05]  /*8b70*/  EXIT ;  /* 0x000000000000794d */ /* 0x000fea0003800000 */
.L_x_24:
[----:B--2---:R2:W4:Y:S02]  /*8b80*/  SYNCS.PHASECHK.TRANS64.TRYWAIT P0, [R3+URZ+0x120], R2 ;  /* 0x00012002030075a7 */ /* 0x00452400080011ff */
[----:B----4-:R-:W-:Y:S05]  /*8b90*/  @!P0 NANOSLEEP.SYNCS 0x989680 ;  /* 0x009896800000895d */ /* 0x010fea0003900000 */
[----:B------:R-:W4:Y:S02]  /*8ba0*/  @!P0 SYNCS.PHASECHK.TRANS64 P0, [R3+URZ+0x120], R2 ;  /* 0x00012002030085a7 */ /* 0x000f2400080010ff */
[----:B----4-:R-:W-:Y:S05]  /*8bb0*/  @!P0 BRA `(.L_x_24) ;  /* 0xfffffffc00f08947 */ /* 0x010fea000383ffff */
[----:B------:R-:W-:Y:S05]  /*8bc0*/  BRA `(.L_x_151) ;  /* 0xffffff8c008c7947 */ /* 0x000fea000383ffff */
.L_x_27:
[----:B-1----:R-:W-:-:S07]  /*8bd0*/  MOV R2, UR33 ;  /* 0x0000002100027c02 */ /* 0x002fce0008000f00 */
.L_x_152:
[----:B-1----:R1:W2:Y:S02]  /*8be0*/  SYNCS.PHASECHK.TRANS64.TRYWAIT P0, [R2+URZ+0x30], R5 ;  /* 0x00003005020075a7 */ /* 0x0022a400080011ff */
[----:B--2---:R-:W-:Y:S05]  /*8bf0*/  @!P0 NANOSLEEP.SYNCS 0x989680 ;  /* 0x009896800000895d */ /* 0x004fea0003900000 */
[----:B------:R-:W2:Y:S02]  /*8c00*/  @!P0 SYNCS.PHASECHK.TRANS64 P0, [R2+URZ+0x30], R5 ;  /* 0x00003005020085a7 */ /* 0x000ea400080010ff */
[----:B--2---:R-:W-:Y:S05]  /*8c10*/  @!P0 BRA `(.L_x_152) ;  /* 0xfffffffc00f08947 */ /* 0x004fea000383ffff */
[----:B------:R-:W-:Y:S05]  /*8c20*/  BRA `(.L_x_26) ;  /* 0xffffff8c00f47947 */ /* 0x000fea000383ffff */
.L_x_34:
[----:B-1----:R-:W-:-:S07]  /*8c30*/  MOV R2, UR17 ;  /* 0x0000001100027c02 */ /* 0x002fce0008000f00 */
.L_x_153:
[----:B-1----:R1:W2:Y:S02]  /*8c40*/  SYNCS.PHASECHK.TRANS64.TRYWAIT P0, [R2+URZ+0x30], R5 ;  /* 0x00003005020075a7 */ /* 0x0022a400080011ff */
[----:B--2---:R-:W-:Y:S05]  /*8c50*/  @!P0 NANOSLEEP.SYNCS 0x989680 ;  /* 0x009896800000895d */ /* 0x004fea0003900000 */
[----:B------:R-:W2:Y:S02]  /*8c60*/  @!P0 SYNCS.PHASECHK.TRANS64 P0, [R2+URZ+0x30], R5 ;  /* 0x00003005020085a7 */ /* 0x000ea400080010ff */
[----:B--2---:R-:W-:Y:S05]  /*8c70*/  @!P0 BRA `(.L_x_153) ;  /* 0xfffffffc00f08947 */ /* 0x004fea000383ffff */
[----:B------:R-:W-:Y:S05]  /*8c80*/  BRA `(.L_x_33) ;  /* 0xffffff9000b87947 */ /* 0x000fea000383ffff */
.L_x_39:
[----:B-1----:R1:W2:Y:S02]  /*8c90*/  SYNCS.PHASECHK.TRANS64.TRYWAIT P0, [R2+URZ+0xb0], R3 ;  /* 0x0000b003020075a7 */ /* 0x0022a400080011ff */
[----:B--2---:R-:W-:Y:S05]  /*8ca0*/  @!P0 NANOSLEEP.SYNCS 0x989680 ;  /* 0x009896800000895d */ /* 0x004fea0003900000 */
[----:B------:R-:W2:Y:S02]  /*8cb0*/  @!P0 SYNCS.PHASECHK.TRANS64 P0, [R2+URZ+0xb0], R3 ;  /* 0x0000b003020085a7 */ /* 0x000ea400080010ff */
[----:B--2---:R-:W-:Y:S05]  /*8cc0*/  @!P0 BRA `(.L_x_39) ;  /* 0xfffffffc00f08947 */ /* 0x004fea000383ffff */
[----:B------:R-:W-:Y:S05]  /*8cd0*/  BRA `(.L_x_154) ;  /* 0xffffff9400647947 */ /* 0x000fea000383ffff */
.L_x_43:
[----:B---3--:R-:W-:-:S07]  /*8ce0*/  MOV R0, UR4 ;  /* 0x0000000400007c02 */ /* 0x008fce0008000f00 */
.L_x_155:
[----:B-1----:R1:W2:Y:S02]  /*8cf0*/  SYNCS.PHASECHK.TRANS64.TRYWAIT P0, [R0+URZ], R3 ;  /* 0x00000003000075a7 */ /* 0x0022a400080011ff */
[----:B--2---:R-:W-:Y:S05]  /*8d00*/  @!P0 NANOSLEEP.SYNCS 0x989680 ;  /* 0x009896800000895d */ /* 0x004fea0003900000 */
[----:B------:R-:W2:Y:S02]  /*8d10*/  @!P0 SYNCS.PHASECHK.TRANS64 P0, [R0+URZ], R3 ;  /* 0x00000003000085a7 */ /* 0x000ea400080010ff */
[----:B--2---:R-:W-:Y:S05]  /*8d20*/  @!P0 BRA `(.L_x_155) ;  /* 0xfffffffc00f08947 */ /* 0x004fea000383ffff */
[----:B------:R-:W-:Y:S05]  /*8d30*/  BRA `(.L_x_156) ;  /* 0xffffff9800d47947 */ /* 0x000fea000383ffff */
.L_x_44:
[----:B---3--:R-:W-:-:S07]  /*8d40*/  MOV R0, UR4 ;  /* 0x0000000400007c02 */ /* 0x008fce0008000f00 */
.L_x_157:
[----:B-1----:R1:W2:Y:S02]  /*8d50*/  SYNCS.PHASECHK.TRANS64.TRYWAIT P0, [R0+URZ], R3 ;  /* 0x00000003000075a7 */ /* 0x0022a400080011ff */
[----:B--2---:R-:W-:Y:S05]  /*8d60*/  @!P0 NANOSLEEP.SYNCS 0x989680 ;  /* 0x009896800000895d */ /* 0x004fea0003900000 */
[----:B------:R-:W2:Y:S02]  /*8d70*/  @!P0 SYNCS.PHASECHK.TRANS64 P0, [R0+URZ], R3 ;  /* 0x00000003000085a7 */ /* 0x000ea400080010ff */
[----:B--2---:R-:W-:Y:S05]  /*8d80*/  @!P0 BRA `(.L_x_157) ;  /* 0xfffffffc00f08947 */ /* 0x004fea000383ffff */
[----:B------:R-:W-:Y:S05]  /*8d90*/  BRA `(.L_x_158) ;  /* 0xffffff9800e07947 */ /* 0x000fea000383ffff */
.L_x_45:
[----:B---3--:R-:W-:-:S07]  /*8da0*/  MOV R0, UR4 ;  /* 0x0000000400007c02 */ /* 0x008fce0008000f00 */
.L_x_159:
[----:B-1----:R1:W2:Y:S02]  /*8db0*/  SYNCS.PHASECHK.TRANS64.TRYWAIT P0, [R0+URZ], R3 ;  /* 0x00000003000075a7 */ /* 0x0022a400080011ff */
[----:B--2---:R-:W-:Y:S05]  /*8dc0*/  @!P0 NANOSLEEP.SYNCS 0x989680 ;  /* 0x009896800000895d */ /* 0x004fea0003900000 */
[----:B------:R-:W2:Y:S02]  /*8dd0*/  @!P0 SYNCS.PHASECHK.TRANS64 P0, [R0+URZ], R3 ;  /* 0x00000003000085a7 */ /* 0x000ea400080010ff */
[----:B--2---:R-:W-:Y:S05]  /*8de0*/  @!P0 BRA `(.L_x_159) ;  /* 0xfffffffc00f08947 */ /* 0x004fea000383ffff */
[----:B------:R-:W-:Y:S05]  /*8df0*/  BRA `(.L_x_160) ;  /* 0xffffff9800ec7947 */ /* 0x000fea000383ffff */
.L_x_46:
[----:B---3--:R-:W-:-:S07]  /*8e00*/  MOV R0, UR4 ;  /* 0x0000000400007c02 */ /* 0x008fce0008000f00 */
.L_x_161:
[----:B-1----:R1:W2:Y:S02]  /*8e10*/  SYNCS.PHASECHK.TRANS64.TRYWAIT P0, [R0+URZ], R3 ;  /* 0x00000003000075a7 */ /* 0x0022a400080011ff */
[----:B--2---:R-:W-:Y:S05]  /*8e20*/  @!P0 NANOSLEEP.SYNCS 0x989680 ;  /* 0x009896800000895d */ /* 0x004fea0003900000 */
[----:B------:R-:W2:Y:S02]  /*8e30*/  @!P0 SYNCS.PHASECHK.TRANS64 P0, [R0+URZ], R3 ;  /* 0x00000003000085a7 */ /* 0x000ea400080010ff */
[----:B--2---:R-:W-:Y:S05]  /*8e40*/  @!P0 BRA `(.L_x_161) ;  /* 0xfffffffc00f08947 */ /* 0x004fea000383ffff */
[----:B------:R-:W-:Y:S05]  /*8e50*/  BRA `(.L_x_162) ;  /* 0xffffff9800f87947 */ /* 0x000fea000383ffff */
.L_x_47:
[----:B---3--:R-:W-:-:S07]  /*8e60*/  MOV R0, UR4 ;  /* 0x0000000400007c02 */ /* 0x008fce0008000f00 */
.L_x_163:
[----:B-1----:R1:W2:Y:S02]  /*8e70*/  SYNCS.PHASECHK.TRANS64.TRYWAIT P0, [R0+URZ], R3 ;  /* 0x00000003000075a7 */ /* 0x0022a400080011ff */
[----:B--2---:R-:W-:Y:S05]  /*8e80*/  @!P0 NANOSLEEP.SYNCS 0x989680 ;  /* 0x009896800000895d */ /* 0x004fea0003900000 */
[----:B------:R-:W2:Y:S02]  /*8e90*/  @!P0 SYNCS.PHASECHK.TRANS64 P0, [R0+URZ], R3 ;  /* 0x00000003000085a7 */ /* 0x000ea400080010ff */
[----:B--2---:R-:W-:Y:S05]  /*8ea0*/  @!P0 BRA `(.L_x_163) ;  /* 0xfffffffc00f08947 */ /* 0x004fea000383ffff */
[----:B------:R-:W-:Y:S05]  /*8eb0*/  BRA `(.L_x_164) ;  /* 0xffffff9c00047947 */ /* 0x000fea000383ffff */
.L_x_50:
[----:B-1----:R1:W2:Y:S02]  /*8ec0*/  SYNCS.PHASECHK.TRANS64.TRYWAIT P0, [R0+URZ+0x110], R5 ;  /* 0x00011005000075a7 */ /* 0x0022a400080011ff */
[----:B--2---:R-:W-:Y:S05]  /*8ed0*/  @!P0 NANOSLEEP.SYNCS 0x989680 ;  /* 0x009896800000895d */ /* 0x004fea0003900000 */
[----:B------:R-:W2:Y:S02]  /*8ee0*/  @!P0 SYNCS.PHASECHK.TRANS64 P0, [R0+URZ+0x110], R5 ;  /* 0x00011005000085a7 */ /* 0x000ea400080010ff */
[----:B--2---:R-:W-:Y:S05]  /*8ef0*/  @!P0 BRA `(.L_x_50) ;  /* 0xfffffffc00f08947 */ /* 0x004fea000383ffff */
[----:B------:R-:W-:Y:S05]  /*8f00*/  BRA `(.L_x_165) ;  /* 0xffffff9c00647947 */ /* 0x000fea000383ffff */
.L_x_51:
[----:B------:R-:W-:-:S07]  /*8f10*/  MOV R0, UR5 ;  /* 0x0000000500007c02 */ /* 0x000fce0008000f00 */
.L_x_166:
[----:B-1----:R1:W2:Y:S02]  /*8f20*/  SYNCS.PHASECHK.TRANS64.TRYWAIT P0, [R0+URZ+0xc0], R7 ;  /* 0x0000c007000075a7 */ /* 0x0022a400080011ff */
[----:B--2---:R-:W-:Y:S05]  /*8f30*/  @!P0 NANOSLEEP.SYNCS 0x989680 ;  /* 0x009896800000895d */ /* 0x004fea0003900000 */
[----:B------:R-:W2:Y:S02]  /*8f40*/  @!P0 SYNCS.PHASECHK.TRANS64 P0, [R0+URZ+0xc0], R7 ;  /* 0x0000c007000085a7 */ /* 0x000ea400080010ff */
[----:B--2---:R-:W-:Y:S05]  /*8f50*/  @!P0 BRA `(.L_x_166) ;  /* 0xfffffffc00f08947 */ /* 0x004fea000383ffff */
[----:B------:R-:W-:Y:S05]  /*8f60*/  BRA `(.L_x_167) ;  /* 0xffffff9c00747947 */ /* 0x000fea000383ffff */
.L_x_52:
[----:B-1----:R1:W2:Y:S02]  /*8f70*/  SYNCS.PHASECHK.TRANS64.TRYWAIT P1, [R0+URZ+0xb0], R5 ;  /* 0x0000b005000075a7 */ /* 0x0022a400080211ff */
[----:B--2---:R-:W-:Y:S05]  /*8f80*/  @!P1 NANOSLEEP.SYNCS 0x989680 ;  /* 0x009896800000995d */ /* 0x004fea0003900000 */
[----:B------:R-:W2:Y:S02]  /*8f90*/  @!P1 SYNCS.PHASECHK.TRANS64 P1, [R0+URZ+0xb0], R5 ;  /* 0x0000b005000095a7 */ /* 0x000ea400080210ff */
[----:B--2---:R-:W-:Y:S05]  /*8fa0*/  @!P1 BRA `(.L_x_52) ;  /* 0xfffffffc00f09947 */ /* 0x004fea000383ffff */
[----:B------:R-:W-:Y:S05]  /*8fb0*/  BRA `(.L_x_168) ;  /* 0xffffff9c00a47947 */ /* 0x000fea000383ffff */
.L_x_55:
[----:B------:R-:W-:-:S07]  /*8fc0*/  MOV R0, UR5 ;  /* 0x0000000500007c02 */ /* 0x000fce0008000f00 */
.L_x_169:
[----:B-1----:R1:W2:Y:S02]  /*8fd0*/  SYNCS.PHASECHK.TRANS64.TRYWAIT P0, [R0+URZ+0xc0], R3 ;  /* 0x0000c003000075a7 */ /* 0x0022a400080011ff */
[----:B--2---:R-:W-:Y:S05]  /*8fe0*/  @!P0 NANOSLEEP.SYNCS 0x989680 ;  /* 0x009896800000895d */ /* 0x004fea0003900000 */
[----:B------:R-:W2:Y:S02]  /*8ff0*/  @!P0 SYNCS.PHASECHK.TRANS64 P0, [R0+URZ+0xc0], R3 ;  /* 0x0000c003000085a7 */ /* 0x000ea400080010ff */
[----:B--2---:R-:W-:Y:S05]  /*9000*/  @!P0 BRA `(.L_x_169) ;  /* 0xfffffffc00f08947 */ /* 0x004fea000383ffff */
[----:B------:R-:W-:Y:S05]  /*9010*/  BRA `(.L_x_54) ;  /* 0xffffff9c00f87947 */ /* 0x000fea000383ffff */
.L_x_64:
[----:B-1----:R-:W-:-:S04]  /*9020*/  MOV R4, UR4 ;  /* 0x0000000400047c02 */ /* 0x002fc80008000f00 */
[----:B------:R1:W2:Y:S03]  /*9030*/  SYNCS.PHASECHK.TRANS64.TRYWAIT P0, [R4+URZ+0x8], R5 ;  /* 0x00000805040075a7 */ /* 0x0002a600080011ff */
[----:B--2---:R-:W-:Y:S05]  /*9040*/  @!P0 NANOSLEEP.SYNCS 0x989680 ;  /* 0x009896800000895d */ /* 0x004fea0003900000 */
[----:B------:R-:W2:Y:S02]  /*9050*/  @!P0 SYNCS.PHASECHK.TRANS64 P0, [R4+URZ+0x8], R5 ;  /* 0x00000805040085a7 */ /* 0x000ea400080010ff */
[----:B--2---:R-:W-:Y:S05]  /*9060*/  @!P0 BRA `(.L_x_64) ;  /* 0xfffffffc00ec8947 */ /* 0x004fea000383ffff */
[----:B------:R-:W-:Y:S05]  /*9070*/  BRA `(.L_x_63) ;  /* 0xffffffa000ac7947 */ /* 0x000fea000383ffff */
.L_x_66:
[----:B------:R-:W-:Y:S01]  /*9080*/  BSSY B0, `(.L_x_170) ;  /* 0x0000006000007945 */ /* 0x000fe20003800000 */
[----:B------:R-:W-:-:S07]  /*9090*/  MOV R15, 0xffffffff ;  /* 0xffffffff000f7802 */ /* 0x000fce0000000f00 */
[----:B-1---5:R-:W-:Y:S05]  /*90a0*/  WARPSYNC.COLLECTIVE R15, `(.L_x_171) ;  /* 0x000000000f0c7348 */ /* 0x022fea0003c00000 */
[----:B------:R-:W-:Y:S02]  /*90b0*/  ELECT P6, UR79, PT ;  /* 0x00000000004f782f */ /* 0x000fe400038c0000 */
[----:B------:R-:W-:Y:S01]  /*90c0*/  MOV R14, UR79 ;  /* 0x0000004f000e7c02 */ /* 0x000fe20008000f00 */
[----:B-1---5:R-:W-:Y:S10]  /*90d0*/  ENDCOLLECTIVE ;  /* 0x000000000000791b */ /* 0x022ff40003800000 */
.L_x_171:
[----:B------:R-:W-:Y:S05]  /*90e0*/  BSYNC B0 ;  /* 0x0000000000007941 */ /* 0x000fea0003800000 */
.L_x_170:
[----:B------:R-:W-:Y:S05]  /*90f0*/  BRA `(.L_x_172) ;  /* 0xffffffa000dc7947 */ /* 0x000fea000383ffff */
.L_x_68:
[----:B-1----:R-:W-:-:S04]  /*9100*/  MOV R2, UR4 ;  /* 0x0000000400027c02 */ /* 0x002fc80008000f00 */
[----:B------:R1:W2:Y:S03]  /*9110*/  SYNCS.PHASECHK.TRANS64.TRYWAIT P0, [R2+URZ+0x8], R3 ;  /* 0x00000803020075a7 */ /* 0x0002a600080011ff */
[----:B--2---:R-:W-:Y:S05]  /*9120*/  @!P0 NANOSLEEP.SYNCS 0x989680 ;  /* 0x009896800000895d */ /* 0x004fea0003900000 */
[----:B------:R-:W2:Y:S02]  /*9130*/  @!P0 SYNCS.PHASECHK.TRANS64 P0, [R2+URZ+0x8], R3 ;  /* 0x00000803020085a7 */ /* 0x000ea400080010ff */
[----:B--2---:R-:W-:Y:S05]  /*9140*/  @!P0 BRA `(.L_x_68) ;  /* 0xfffffffc00ec8947 */ /* 0x004fea000383ffff */
[----:B------:R-:W-:Y:S05]  /*9150*/  BRA `(.L_x_67) ;  /* 0xffffffa000e07947 */ /* 0x000fea000383ffff */
.L_x_69:
[----:B-1----:R1:W2:Y:S02]  /*9160*/  SYNCS.PHASECHK.TRANS64.TRYWAIT P0, [R0+URZ+0xb0], R5 ;  /* 0x0000b005000075a7 */ /* 0x0022a400080011ff */
[----:B--2---:R-:W-:Y:S05]  /*9170*/  @!P0 NANOSLEEP.SYNCS 0x989680 ;  /* 0x009896800000895d */ /* 0x004fea0003900000 */
[----:B------:R-:W2:Y:S02]  /*9180*/  @!P0 SYNCS.PHASECHK.TRANS64 P0, [R0+URZ+0xb0], R5 ;  /* 0x0000b005000085a7 */ /* 0x000ea400080010ff */
[----:B--2---:R-:W-:Y:S05]  /*9190*/  @!P0 BRA `(.L_x_69) ;  /* 0xfffffffc00f08947 */ /* 0x004fea000383ffff */
[----:B------:R-:W-:Y:S05]  /*91a0*/  BRA `(.L_x_173) ;  /* 0xffffffa400c87947 */ /* 0x000fea000383ffff */
.L_x_71:
[----:B------:R-:W-:-:S07]  /*91b0*/  MOV R0, UR7 ;  /* 0x0000000700007c02 */ /* 0x000fce0008000f00 */
.L_x_174:
[----:B-1----:R1:W2:Y:S02]  /*91c0*/  SYNCS.PHASECHK.TRANS64.TRYWAIT P0, [R0+URZ+0xf0], R5 ;  /* 0x0000f005000075a7 */ /* 0x0022a400080011ff */
[----:B--2---:R-:W-:Y:S05]  /*91d0*/  @!P0 NANOSLEEP.SYNCS 0x989680 ;  /* 0x009896800000895d */ /* 0x004fea0003900000 */
[----:B------:R-:W2:Y:S02]  /*91e0*/  @!P0 SYNCS.PHASECHK.TRANS64 P0, [R0+URZ+0xf0], R5 ;  /* 0x0000f005000085a7 */ /* 0x000ea400080010ff */
[----:B--2---:R-:W-:Y:S05]  /*91f0*/  @!P0 BRA `(.L_x_174) ;  /* 0xfffffffc00f08947 */ /* 0x004fea000383ffff */
[----:B------:R-:W-:Y:S05]  /*9200*/  BRA `(.L_x_175) ;  /* 0xffffffa800147947 */ /* 0x000fea000383ffff */
.L_x_74:
[----:B------:R-:W-:Y:S07]  /*9210*/  MOV R0, UR6 ;  /* 0x0000000600007c02 */ /* 0x000fee0008000f00 */
.L_x_176:
[----:B-1----:R1:W2:Y:S02]  /*9220*/  SYNCS.PHASECHK.TRANS64.TRYWAIT P0, [R0+URZ], R5 ;  /* 0x00000005000075a7 */ /* 0x0022a400080011ff */
[----:B--2---:R-:W-:Y:S05]  /*9230*/  @!P0 NANOSLEEP.SYNCS 0x989680 ;  /* 0x009896800000895d */ /* 0x004fea0003900000 */
[----:B------:R-:W2:Y:S02]  /*9240*/  @!P0 SYNCS.PHASECHK.TRANS64 P0, [R0+URZ], R5 ;  /* 0x00000005000085a7 */ /* 0x000ea400080010ff */
[----:B--2---:R-:W-:Y:S05]  /*9250*/  @!P0 BRA `(.L_x_176) ;  /* 0xfffffffc00f08947 */ /* 0x004fea000383ffff */
[----:B------:R-:W-:Y:S05]  /*9260*/  BRA `(.L_x_73) ;  /* 0xffffffa800287947 */ /* 0x000fea000383ffff */
.L_x_78:
[----:B-1----:R-:W-:-:S07]  /*9270*/  MOV R0, UR7 ;  /* 0x0000000700007c02 */ /* 0x002fce0008000f00 */
.L_x_177:
[----:B-1----:R1:W2:Y:S02]  /*9280*/  SYNCS.PHASECHK.TRANS64.TRYWAIT P0, [R0+URZ], R3 ;  /* 0x00000003000075a7 */ /* 0x0022a400080011ff */
[----:B--2---:R-:W-:Y:S05]  /*9290*/  @!P0 NANOSLEEP.SYNCS 0x989680 ;  /* 0x009896800000895d */ /* 0x004fea0003900000 */
[----:B------:R-:W2:Y:S02]  /*92a0*/  @!P0 SYNCS.PHASECHK.TRANS64 P0, [R0+URZ], R3 ;  /* 0x00000003000085a7 */ /* 0x000ea400080010ff */
[----:B--2---:R-:W-:Y:S05]  /*92b0*/  @!P0 BRA `(.L_x_177) ;  /* 0xfffffffc00f08947 */ /* 0x004fea000383ffff */
[----:B------:R-:W-:Y:S05]  /*92c0*/  BRA `(.L_x_178) ;  /* 0xffffffac001c7947 */ /* 0x000fea000383ffff */
.L_x_79:
[----:B------:R-:W-:-:S07]  /*92d0*/  MOV R0, UR7 ;  /* 0x0000000700007c02 */ /* 0x000fce0008000f00 */
.L_x_179:
[----:B-1----:R1:W2:Y:S02]  /*92e0*/  SYNCS.PHASECHK.TRANS64.TRYWAIT P0, [R0+URZ], R3 ;  /* 0x00000003000075a7 */ /* 0x0022a400080011ff */
[----:B--2---:R-:W-:Y:S05]  /*92f0*/  @!P0 NANOSLEEP.SYNCS 0x989680 ;  /* 0x009896800000895d */ /* 0x004fea0003900000 */
[----:B------:R-:W2:Y:S02]  /*9300*/  @!P0 SYNCS.PHASECHK.TRANS64 P0, [R0+URZ], R3 ;  /* 0x00000003000085a7 */ /* 0x000ea400080010ff */
[----:B--2---:R-:W-:Y:S05]  /*9310*/  @!P0 BRA `(.L_x_179) ;  /* 0xfffffffc00f08947 */ /* 0x004fea000383ffff */
[----:B------:R-:W-:Y:S05]  /*9320*/  BRA `(.L_x_180) ;  /* 0xffffffac00287947 */ /* 0x000fea000383ffff */
.L_x_80:
[----:B------:R-:W-:-:S07]  /*9330*/  MOV R0, UR7 ;  /* 0x0000000700007c02 */ /* 0x000fce0008000f00 */
.L_x_181:
[----:B-1----:R1:W2:Y:S02]  /*9340*/  SYNCS.PHASECHK.TRANS64.TRYWAIT P0, [R0+URZ], R3 ;  /* 0x00000003000075a7 */ /* 0x0022a400080011ff */
[----:B--2---:R-:W-:Y:S05]  /*9350*/  @!P0 NANOSLEEP.SYNCS 0x989680 ;  /* 0x009896800000895d */ /* 0x004fea0003900000 */
[----:B------:R-:W2:Y:S02]  /*9360*/  @!P0 SYNCS.PHASECHK.TRANS64 P0, [R0+URZ], R3 ;  /* 0x00000003000085a7 */ /* 0x000ea400080010ff */
[----:B--2---:R-:W-:Y:S05]  /*9370*/  @!P0 BRA `(.L_x_181) ;  /* 0xfffffffc00f08947 */ /* 0x004fea000383ffff */
[----:B------:R-:W-:Y:S05]  /*9380*/  BRA `(.L_x_182) ;  /* 0xffffffac00347947 */ /* 0x000fea000383ffff */
.L_x_83:
[----:B------:R-:W-:-:S07]  /*9390*/  MOV R0, UR5 ;  /* 0x0000000500007c02 */ /* 0x000fce0008000f00 */
.L_x_183:
[----:B-1----:R1:W2:Y:S02]  /*93a0*/  SYNCS.PHASECHK.TRANS64.TRYWAIT P1, [R0+URZ+0x130], R3 ;  /* 0x00013003000075a7 */ /* 0x0022a400080211ff */
[----:B--2---:R-:W-:Y:S05]  /*93b0*/  @!P1 NANOSLEEP.SYNCS 0x989680 ;  /* 0x009896800000995d */ /* 0x004fea0003900000 */
[----:B------:R-:W2:Y:S02]  /*93c0*/  @!P1 SYNCS.PHASECHK.TRANS64 P1, [R0+URZ+0x130], R3 ;  /* 0x00013003000095a7 */ /* 0x000ea400080210ff */
[----:B--2---:R-:W-:Y:S05]  /*93d0*/  @!P1 BRA `(.L_x_183) ;  /* 0xfffffffc00f09947 */ /* 0x004fea000383ffff */
[----:B------:R-:W-:Y:S05]  /*93e0*/  BRA `(.L_x_184) ;  /* 0xffffffac00807947 */ /* 0x000fea000383ffff */
.L_x_88:
[----:B--2---:R2:W4:Y:S02]  /*93f0*/  SYNCS.PHASECHK.TRANS64.TRYWAIT P0, [R0+URZ+0xb0], R3 ;  /* 0x0000b003000075a7 */ /* 0x00452400080011ff */
[----:B----4-:R-:W-:Y:S05]  /*9400*/  @!P0 NANOSLEEP.SYNCS 0x989680 ;  /* 0x009896800000895d */ /* 0x010fea0003900000 */
[----:B------:R-:W4:Y:S02]  /*9410*/  @!P0 SYNCS.PHASECHK.TRANS64 P0, [R0+URZ+0xb0], R3 ;  /* 0x0000b003000085a7 */ /* 0x000f2400080010ff */
[----:B----4-:R-:W-:Y:S05]  /*9420*/  @!P0 BRA `(.L_x_88) ;  /* 0xfffffffc00f08947 */ /* 0x010fea000383ffff */
[----:B------:R-:W-:Y:S05]  /*9430*/  BRA `(.L_x_185) ;  /* 0xffffffb000947947 */ /* 0x000fea000383ffff */
.L_x_91:
[----:B------:R-:W-:Y:S07]  /*9440*/  MOV R0, UR7 ;  /* 0x0000000700007c02 */ /* 0x000fee0008000f00 */
.L_x_186:
[----:B--2---:R2:W4:Y:S02]  /*9450*/  SYNCS.PHASECHK.TRANS64.TRYWAIT P0, [R0+URZ+0xa8], R3 ;  /* 0x0000a803000075a7 */ /* 0x00452400080011ff */
[----:B----4-:R-:W-:Y:S05]  /*9460*/  @!P0 NANOSLEEP.SYNCS 0x989680 ;  /* 0x009896800000895d */ /* 0x010fea0003900000 */
[----:B------:R-:W4:Y:S02]  /*9470*/  @!P0 SYNCS.PHASECHK.TRANS64 P0, [R0+URZ+0xa8], R3 ;  /* 0x0000a803000085a7 */ /* 0x000f2400080010ff */
[----:B----4-:R-:W-:Y:S05]  /*9480*/  @!P0 BRA `(.L_x_186) ;  /* 0xfffffffc00f08947 */ /* 0x010fea000383ffff */
[----:B------:R-:W-:Y:S05]  /*9490*/  BRA `(.L_x_90) ;  /* 0xffffffb400747947 */ /* 0x000fea000383ffff */
.L_x_94:
[----:B------:R-:W-:Y:S07]  /*94a0*/  MOV R3, UR7 ;  /* 0x0000000700037c02 */ /* 0x000fee0008000f00 */
.L_x_187:
[----:B-1----:R1:W2:Y:S02]  /*94b0*/  SYNCS.PHASECHK.TRANS64.TRYWAIT P0, [R3+URZ+0x80], R12 ;  /* 0x0000800c030075a7 */ /* 0x0022a400080011ff */
[----:B--2---:R-:W-:Y:S05]  /*94c0*/  @!P0 NANOSLEEP.SYNCS 0x989680 ;  /* 0x009896800000895d */ /* 0x004fea0003900000 */
[----:B------:R-:W2:Y:S02]  /*94d0*/  @!P0 SYNCS.PHASECHK.TRANS64 P0, [R3+URZ+0x80], R12 ;  /* 0x0000800c030085a7 */ /* 0x000ea400080010ff */
[----:B--2---:R-:W-:Y:S05]  /*94e0*/  @!P0 BRA `(.L_x_187) ;  /* 0xfffffffc00f08947 */ /* 0x004fea000383ffff */
[----:B------:R-:W-:Y:S05]  /*94f0*/  BRA `(.L_x_188) ;  /* 0xffffffb400ec7947 */ /* 0x000fea000383ffff */
.L_x_95:
[----:B-1----:R-:W-:Y:S07]  /*9500*/  MOV R3, UR7 ;  /* 0x0000000700037c02 */ /* 0x002fee0008000f00 */
.L_x_189:
[----:B-1----:R1:W2:Y:S02]  /*9510*/  SYNCS.PHASECHK.TRANS64.TRYWAIT P0, [R3+URZ+0x88], R12 ;  /* 0x0000880c030075a7 */ /* 0x0022a400080011ff */
[----:B--2---:R-:W-:Y:S05]  /*9520*/  @!P0 NANOSLEEP.SYNCS 0x989680 ;  /* 0x009896800000895d */ /* 0x004fea0003900000 */
[----:B------:R-:W2:Y:S02]  /*9530*/  @!P0 SYNCS.PHASECHK.TRANS64 P0, [R3+URZ+0x88], R12 ;  /* 0x0000880c030085a7 */ /* 0x000ea400080010ff */
[----:B--2---:R-:W-:Y:S05]  /*9540*/  @!P0 BRA `(.L_x_189) ;  /* 0xfffffffc00f08947 */ /* 0x004fea000383ffff */
[----:B------:R-:W-:Y:S05]  /*9550*/  BRA `(.L_x_190) ;  /* 0xffffffb800487947 */ /* 0x000fea000383ffff */
.L_x_96:
[----:B-1----:R-:W-:Y:S07]  /*9560*/  MOV R3, UR7 ;  /* 0x0000000700037c02 */ /* 0x002fee0008000f00 */
.L_x_191:
[----:B-1----:R1:W2:Y:S02]  /*9570*/  SYNCS.PHASECHK.TRANS64.TRYWAIT P0, [R3+URZ+0x90], R12 ;  /* 0x0000900c030075a7 */ /* 0x0022a400080011ff */
[----:B--2---:R-:W-:Y:S05]  /*9580*/  @!P0 NANOSLEEP.SYNCS 0x989680 ;  /* 0x009896800000895d */ /* 0x004fea0003900000 */
[----:B------:R-:W2:Y:S02]  /*9590*/  @!P0 SYNCS.PHASECHK.TRANS64 P0, [R3+URZ+0x90], R12 ;  /* 0x0000900c030085a7 */ /* 0x000ea400080010ff */
[----:B--2---:R-:W-:Y:S05]  /*95a0*/  @!P0 BRA `(.L_x_191) ;  /* 0xfffffffc00f08947 */ /* 0x004fea000383ffff */
[----:B------:R-:W-:Y:S05]  /*95b0*/  BRA `(.L_x_192) ;  /* 0xffffffb800a47947 */ /* 0x000fea000383ffff */
.L_x_97:
[----:B------:R-:W-:Y:S07]  /*95c0*/  MOV R3, UR7 ;  /* 0x0000000700037c02 */ /* 0x000fee0008000f00 */
.L_x_193:
[----:B-1----:R1:W2:Y:S02]  /*95d0*/  SYNCS.PHASECHK.TRANS64.TRYWAIT P0, [R3+URZ+0x98], R12 ;  /* 0x0000980c030075a7 */ /* 0x0022a400080011ff */
[----:B--2---:R-:W-:Y:S05]  /*95e0*/  @!P0 NANOSLEEP.SYNCS 0x989680 ;  /* 0x009896800000895d */ /* 0x004fea0003900000 */
[----:B------:R-:W2:Y:S02]  /*95f0*/  @!P0 SYNCS.PHASECHK.TRANS64 P0, [R3+URZ+0x98], R12 ;  /* 0x0000980c030085a7 */ /* 0x000ea400080010ff */
[----:B--2---:R-:W-:Y:S05]  /*9600*/  @!P0 BRA `(.L_x_193) ;  /* 0xfffffffc00f08947 */ /* 0x004fea000383ffff */
[----:B------:R-:W-:Y:S05]  /*9610*/  BRA `(.L_x_194) ;  /* 0xffffffbc00447947 */ /* 0x000fea000383ffff */
.L_x_99:
[----:B------:R-:W-:-:S07]  /*9620*/  MOV R0, UR7 ;  /* 0x0000000700007c02 */ /* 0x000fce0008000f00 */
.L_x_195:
[----:B-1----:R1:W4:Y:S02]  /*9630*/  SYNCS.PHASECHK.TRANS64.TRYWAIT P0, [R0+URZ+0x80], R3 ;  /* 0x00008003000075a7 */ /* 0x00232400080011ff */
[----:B----4-:R-:W-:Y:S05]  /*9640*/  @!P0 NANOSLEEP.SYNCS 0x989680 ;  /* 0x009896800000895d */ /* 0x010fea0003900000 */
[----:B------:R-:W4:Y:S02]  /*9650*/  @!P0 SYNCS.PHASECHK.TRANS64 P0, [R0+URZ+0x80], R3 ;  /* 0x00008003000085a7 */ /* 0x000f2400080010ff */
[----:B----4-:R-:W-:Y:S05]  /*9660*/  @!P0 BRA `(.L_x_195) ;  /* 0xfffffffc00f08947 */ /* 0x010fea000383ffff */
[----:B------:R-:W-:Y:S05]  /*9670*/  BRA `(.L_x_196) ;  /* 0xffffffbc00cc7947 */ /* 0x000fea000383ffff */
.L_x_100:
[----:B-1----:R-:W-:-:S07]  /*9680*/  MOV R0, UR7 ;  /* 0x0000000700007c02 */ /* 0x002fce0008000f00 */
.L_x_197:
[----:B-1----:R1:W4:Y:S02]  /*9690*/  SYNCS.PHASECHK.TRANS64.TRYWAIT P0, [R0+URZ+0x88], R3 ;  /* 0x00008803000075a7 */ /* 0x00232400080011ff */
[----:B----4-:R-:W-:Y:S05]  /*96a0*/  @!P0 NANOSLEEP.SYNCS 0x989680 ;  /* 0x009896800000895d */ /* 0x010fea0003900000 */
[----:B------:R-:W4:Y:S02]  /*96b0*/  @!P0 SYNCS.PHASECHK.TRANS64 P0, [R0+URZ+0x88], R3 ;  /* 0x00008803000085a7 */ /* 0x000f2400080010ff */
[----:B----4-:R-:W-:Y:S05]  /*96c0*/  @!P0 BRA `(.L_x_197) ;  /* 0xfffffffc00f08947 */ /* 0x010fea000383ffff */
[----:B------:R-:W-:Y:S05]  /*96d0*/  BRA `(.L_x_198) ;  /* 0xffffffbc00bc7947 */ /* 0x000fea000383ffff */
.L_x_101:
[----:B-1----:R-:W-:-:S07]  /*96e0*/  MOV R0, UR7 ;  /* 0x0000000700007c02 */ /* 0x002fce0008000f00 */
.L_x_199:
[----:B-1----:R1:W4:Y:S02]  /*96f0*/  SYNCS.PHASECHK.TRANS64.TRYWAIT P0, [R0+URZ+0x90], R3 ;  /* 0x00009003000075a7 */ /* 0x00232400080011ff */
[----:B----4-:R-:W-:Y:S05]  /*9700*/  @!P0 NANOSLEEP.SYNCS 0x989680 ;  /* 0x009896800000895d */ /* 0x010fea0003900000 */
[----:B------:R-:W4:Y:S02]  /*9710*/  @!P0 SYNCS.PHASECHK.TRANS64 P0, [R0+URZ+0x90], R3 ;  /* 0x00009003000085a7 */ /* 0x000f2400080010ff */
[----:B----4-:R-:W-:Y:S05]  /*9720*/  @!P0 BRA `(.L_x_199) ;  /* 0xfffffffc00f08947 */ /* 0x010fea000383ffff */
[----:B------:R-:W-:Y:S05]  /*9730*/  BRA `(.L_x_200) ;  /* 0xffffffbc00ac7947 */ /* 0x000fea000383ffff */
.L_x_103:
[----:B--2---:R2:W3:Y:S02]  /*9740*/  SYNCS.PHASECHK.TRANS64.TRYWAIT P0, [R0+URZ+0xb0], R3 ;  /* 0x0000b003000075a7 */ /* 0x0044e400080011ff */
[----:B---3--:R-:W-:Y:S05]  /*9750*/  @!P0 NANOSLEEP.SYNCS 0x989680 ;  /* 0x009896800000895d */ /* 0x008fea0003900000 */
[----:B------:R-:W3:Y:S02]  /*9760*/  @!P0 SYNCS.PHASECHK.TRANS64 P0, [R0+URZ+0xb0], R3 ;  /* 0x0000b003000085a7 */ /* 0x000ee400080010ff */
[----:B---3--:R-:W-:Y:S05]  /*9770*/  @!P0 BRA `(.L_x_103) ;  /* 0xfffffffc00f08947 */ /* 0x008fea000383ffff */
[----:B------:R-:W-:Y:S05]  /*9780*/  BRA `(.L_x_201) ;  /* 0xffffffc0007c7947 */ /* 0x000fea000383ffff */
.L_x_114:
[----:B-1----:R-:W-:Y:S04]  /*9790*/  MOV R0, UR48 ;  /* 0x0000003000007c02 */ /* 0x002fe80008000f00 */
[----:B------:R1:W3:Y:S03]  /*97a0*/  SYNCS.PHASECHK.TRANS64.TRYWAIT P1, [R0+URZ+0x60], R5 ;  /* 0x00006005000075a7 */ /* 0x0002e600080211ff */
[----:B---3--:R-:W-:Y:S05]  /*97b0*/  @!P1 NANOSLEEP.SYNCS 0x989680 ;  /* 0x009896800000995d */ /* 0x008fea0003900000 */
[----:B------:R-:W3:Y:S02]  /*97c0*/  @!P1 SYNCS.PHASECHK.TRANS64 P1, [R0+URZ+0x60], R5 ;  /* 0x00006005000095a7 */ /* 0x000ee400080210ff */
[----:B---3--:R-:W-:Y:S05]  /*97d0*/  @!P1 BRA `(.L_x_114) ;  /* 0xfffffffc00ec9947 */ /* 0x008fea000383ffff */
[----:B------:R-:W-:Y:S05]  /*97e0*/  BRA `(.L_x_113) ;  /* 0xffffffcc00847947 */ /* 0x000fea000383ffff */
.L_x_116:
[----:B-1----:R1:W4:Y:S02]  /*97f0*/  SYNCS.PHASECHK.TRANS64.TRYWAIT P0, [R74+URZ+0xd0], R3 ;  /* 0x0000d0034a0075a7 */ /* 0x00232400080011ff */
[----:B----4-:R-:W-:Y:S05]  /*9800*/  @!P0 NANOSLEEP.SYNCS 0x989680 ;  /* 0x009896800000895d */ /* 0x010fea0003900000 */
[----:B------:R-:W4:Y:S02]  /*9810*/  @!P0 SYNCS.PHASECHK.TRANS64 P0, [R74+URZ+0xd0], R3 ;  /* 0x0000d0034a0085a7 */ /* 0x000f2400080010ff */
[----:B----4-:R-:W-:Y:S05]  /*9820*/  @!P0 BRA `(.L_x_116) ;  /* 0xfffffffc00f08947 */ /* 0x010fea000383ffff */
[----:B------:R-:W-:Y:S05]  /*9830*/  BRA `(.L_x_115) ;  /* 0xffffffcc00a47947 */ /* 0x000fea000383ffff */
.L_x_125:
[----:B--2---:R2:W3:Y:S02]  /*9840*/  SYNCS.PHASECHK.TRANS64.TRYWAIT P0, [R3+URZ+0x60], R0 ;  /* 0x00006000030075a7 */ /* 0x0044e400080011ff */
[----:B---3--:R-:W-:Y:S05]  /*9850*/  @!P0 NANOSLEEP.SYNCS 0x989680 ;  /* 0x009896800000895d */ /* 0x008fea0003900000 */
[----:B------:R-:W3:Y:S02]  /*9860*/  @!P0 SYNCS.PHASECHK.TRANS64 P0, [R3+URZ+0x60], R0 ;  /* 0x00006000030085a7 */ /* 0x000ee400080010ff */
[----:B---3--:R-:W-:Y:S05]  /*9870*/  @!P0 BRA `(.L_x_125) ;  /* 0xfffffffc00f08947 */ /* 0x008fea000383ffff */
[----:B------:R-:W-:Y:S05]  /*9880*/  BRA `(.L_x_124) ;  /* 0xffffffd400b07947 */ /* 0x000fea000383ffff */
.L_x_133:
[----:B--2---:R2:W3:Y:S02]  /*9890*/  SYNCS.PHASECHK.TRANS64.TRYWAIT P0, [R83+URZ+0x60], R4 ;  /* 0x00006004530075a7 */ /* 0x0044e400080011ff */
[----:B---3--:R-:W-:Y:S05]  /*98a0*/  @!P0 NANOSLEEP.SYNCS 0x989680 ;  /* 0x009896800000895d */ /* 0x008fea0003900000 */
[----:B------:R-:W3:Y:S02]  /*98b0*/  @!P0 SYNCS.PHASECHK.TRANS64 P0, [R83+URZ+0x60], R4 ;  /* 0x00006004530085a7 */ /* 0x000ee400080010ff */
[----:B---3--:R-:W-:Y:S05]  /*98c0*/  @!P0 BRA `(.L_x_133) ;  /* 0xfffffffc00f08947 */ /* 0x008fea000383ffff */
[----:B------:R-:W-:Y:S05]  /*98d0*/  BRA `(.L_x_132) ;  /* 0xffffffdc00cc7947 */ /* 0x000fea000383ffff */
.L_x_141:
[----:B--2---:R2:W3:Y:S02]  /*98e0*/  SYNCS.PHASECHK.TRANS64.TRYWAIT P0, [R88+URZ+0x60], R3 ;  /* 0x00006003580075a7 */ /* 0x0044e400080011ff */
[----:B---3--:R-:W-:Y:S05]  /*98f0*/  @!P0 NANOSLEEP.SYNCS 0x989680 ;  /* 0x009896800000895d */ /* 0x008fea0003900000 */
[----:B------:R-:W3:Y:S02]  /*9900*/  @!P0 SYNCS.PHASECHK.TRANS64 P0, [R88+URZ+0x60], R3 ;  /* 0x00006003580085a7 */ /* 0x000ee400080010ff */
[----:B---3--:R-:W-:Y:S05]  /*9910*/  @!P0 BRA `(.L_x_141) ;  /* 0xfffffffc00f08947 */ /* 0x008fea000383ffff */
[----:B------:R-:W-:Y:S05]  /*9920*/  BRA `(.L_x_140) ;  /* 0xffffffe400e87947 */ /* 0x000fea000383ffff */
        .weak           $__internal_0_$__cuda_sm10x_tcgen05_guardrail_trap_col_being_dealloced_not_returned_by_alloc
        .type           $__internal_0_$__cuda_sm10x_tcgen05_guardrail_trap_col_being_dealloced_not_returned_by_alloc,@function
        .size           $__internal_0_$__cuda_sm10x_tcgen05_guardrail_trap_col_being_dealloced_not_returned_by_alloc,($__internal_1_$__cuda_sm10x_tcgen05_guardrail_trap_phase_invalid_during_alloc - $__internal_0_$__cuda_sm10x_tcgen05_guardrail_trap_col_being_dealloced_not_returned_by_alloc)
$__internal_0_$__cuda_sm10x_tcgen05_guardrail_trap_col_being_dealloced_not_returned_by_alloc:
[----:B------:R-:W-:Y:S05]  /*9930*/  BPT.TRAP 0x1 ;  /* 0x000000040000795c */ /* 0x000fea0000300000 */
[----:B------:R-:W-:-:S04]  /*9940*/  HFMA2 R3, -RZ, RZ, 0, 0 ;  /* 0x00000000ff037431 */ /* 0x000fc800000001ff */
[----:B------:R-:W-:Y:S05]  /*9950*/  RET.REL.NODEC R2 `(_ZN7cutlass13device_kernelINS_4gemm6kernel13GemmUniversalIN4cute5tupleIJiiiiEEENS1_10collective13CollectiveMmaINS1_35MainloopSm100TmaUmmaWarpSpecializedILi6ELi2ELi4ENS5_IJNS4_1CILi8EEENSA_ILi1EEESC_EEEEENS5_IJNSA_ILi128EEESF_NSA_ILi64EEEEEENS_6half_tENS5_IJlSC_lEEESI_NS5_IJSC_llEEENS4_8TiledMMAINS4_8MMA_AtomIJNS4_26SM100_MMA_F16BF16_2x1SM_SSISI_SI_fLi128ELi128ELNS4_4UMMA5MajorE0ELSP_1ELNSO_7ScaleInE0ELSQ_0EEEEEENS4_6LayoutINS5_IJSC_SC_SC_EEENS5_IJNSA_ILi0EEESV_SV_EEEEENS5_IJNS4_10UnderscoreESY_SY_EEEEENS4_18SM100_TMA_2SM_LOADENS4_14ComposedLayoutINS4_7SwizzleILi3ELi4ELi3EEENS4_18smem_ptr_flag_bitsILi16EEENST_INS5_IJSB_SG_EEENS5_IJSG_SC_EEEEEEEvNS4_8identityENS4_28SM100_TMA_2SM_LOAD_MULTICASTENS12_IS14_S16_NST_INS5_IJSG_SB_EEENS5_IJSC_SG_EEEEEEEvS1B_EENS_8epilogue10collective18CollectiveEpilogueINS1I_23Sm100TmaWarpSpecializedILi4ELi2ELi16ELb1ELb0EEEJNS5_IJSG_SF_SG_EEENS5_IJNST_ISG_SC_EENST_INS5_IJNSA_ILi16EEENSA_ILi2EEEEEES1E_EEEEESI_SJ_SI_SJ_NS1I_6fusion15FusionCallbacksIS1M_NS1U_17LinearCombinationISI_fSI_fLNS_15FloatRoundStyleE2EEES1N_S1T_JEEENS4_5SM1004TMEM4LOAD26SM100_TMEM_LOAD_32dp32b16xENS4_13SM90_TMA_LOADENS12_INS13_ILi1ELi4ELi3EEES16_NST_INS5_IJSB_S1P_EEENS5_IJS1P_SC_EEEEEEENS4_39AutoVectorizingCopyWithAssumedAlignmentILi128EEENS4_14SM90_TMA_STOREES29_S2B_S2B_EEEvvEEEEvNT_6ParamsE) ;  /* 0xffffff6402a87950 */ /* 0x000fea0003c3ffff */
        .weak           $__internal_1_$__cuda_sm10x_tcgen05_guardrail_trap_phase_invalid_during_alloc
        .type           $__internal_1_$__cuda_sm10x_tcgen05_guardrail_trap_phase_invalid_during_alloc,@function
        .size           $__internal_1_$__cuda_sm10x_tcgen05_guardrail_trap_phase_invalid_during_alloc,($__internal_2_$__cuda_sm10x_tcgen05_guardrail_trap_unallocated_columns_being_dealloced - $__internal_1_$__cuda_sm10x_tcgen05_guardrail_trap_phase_invalid_during_alloc)
$__internal_1_$__cuda_sm10x_tcgen05_guardrail_trap_phase_invalid_during_alloc:
[----:B------:R-:W-:Y:S05]  /*9960*/  BPT.TRAP 0x1 ;  /* 0x000000040000795c */ /* 0x000fea0000300000 */
[----:B------:R-:W-:-:S04]  /*9970*/  MOV R3, 0x0 ;  /* 0x0000000000037802 */ /* 0x000fc80000000f00 */
[----:B------:R-:W-:Y:S05]  /*9980*/  RET.REL.NODEC R2 `(_ZN7cutlass13device_kernelINS_4gemm6kernel13GemmUniversalIN4cute5tupleIJiiiiEEENS1_10collective13CollectiveMmaINS1_35MainloopSm100TmaUmmaWarpSpecializedILi6ELi2ELi4ENS5_IJNS4_1CILi8EEENSA_ILi1EEESC_EEEEENS5_IJNSA_ILi128EEESF_NSA_ILi64EEEEEENS_6half_tENS5_IJlSC_lEEESI_NS5_IJSC_llEEENS4_8TiledMMAINS4_8MMA_AtomIJNS4_26SM100_MMA_F16BF16_2x1SM_SSISI_SI_fLi128ELi128ELNS4_4UMMA5MajorE0ELSP_1ELNSO_7ScaleInE0ELSQ_0EEEEEENS4_6LayoutINS5_IJSC_SC_SC_EEENS5_IJNSA_ILi0EEESV_SV_EEEEENS5_IJNS4_10UnderscoreESY_SY_EEEEENS4_18SM100_TMA_2SM_LOADENS4_14ComposedLayoutINS4_7SwizzleILi3ELi4ELi3EEENS4_18smem_ptr_flag_bitsILi16EEENST_INS5_IJSB_SG_EEENS5_IJSG_SC_EEEEEEEvNS4_8identityENS4_28SM100_TMA_2SM_LOAD_MULTICASTENS12_IS14_S16_NST_INS5_IJSG_SB_EEENS5_IJSC_SG_EEEEEEEvS1B_EENS_8epilogue10collective18CollectiveEpilogueINS1I_23Sm100TmaWarpSpecializedILi4ELi2ELi16ELb1ELb0EEEJNS5_IJSG_SF_SG_EEENS5_IJNST_ISG_SC_EENST_INS5_IJNSA_ILi16EEENSA_ILi2EEEEEES1E_EEEEESI_SJ_SI_SJ_NS1I_6fusion15FusionCallbacksIS1M_NS1U_17LinearCombinationISI_fSI_fLNS_15FloatRoundStyleE2EEES1N_S1T_JEEENS4_5SM1004TMEM4LOAD26SM100_TMEM_LOAD_32dp32b16xENS4_13SM90_TMA_LOADENS12_INS13_ILi1ELi4ELi3EEES16_NST_INS5_IJSB_S1P_EEENS5_IJS1P_SC_EEEEEEENS4_39AutoVectorizingCopyWithAssumedAlignmentILi128EEENS4_14SM90_TMA_STOREES29_S2B_S2B_EEEvvEEEEvNT_6ParamsE) ;  /* 0xffffff64029c7950 */ /* 0x000fea0003c3ffff */
        .weak           $__internal_2_$__cuda_sm10x_tcgen05_guardrail_trap_unallocated_columns_being_dealloced
        .type           $__internal_2_$__cuda_sm10x_tcgen05_guardrail_trap_unallocated_columns_being_dealloced,@function
        .size           $__internal_2_$__cuda_sm10x_tcgen05_guardrail_trap_unallocated_columns_being_dealloced,(.L_x_203 - $__internal_2_$__cuda_sm10x_tcgen05_guardrail_trap_unallocated_columns_being_dealloced)
$__internal_2_$__cuda_sm10x_tcgen05_guardrail_trap_unallocated_columns_being_dealloced:
[----:B------:R-:W-:Y:S05]  /*9990*/  BPT.TRAP 0x1 ;  /* 0x000000040000795c */ /* 0x000fea0000300000 */
[----:B------:R-:W-:-:S04]  /*99a0*/  HFMA2 R3, -RZ, RZ, 0, 0 ;  /* 0x00000000ff037431 */ /* 0x000fc800000001ff */
[----:B------:R-:W-:Y:S05]  /*99b0*/  RET.REL.NODEC R2 `(_ZN7cutlass13device_kernelINS_4gemm6kernel13GemmUniversalIN4cute5tupleIJiiiiEEENS1_10collective13CollectiveMmaINS1_35MainloopSm100TmaUmmaWarpSpecializedILi6ELi2ELi4ENS5_IJNS4_1CILi8EEENSA_ILi1EEESC_EEEEENS5_IJNSA_ILi128EEESF_NSA_ILi64EEEEEENS_6half_tENS5_IJlSC_lEEESI_NS5_IJSC_llEEENS4_8TiledMMAINS4_8MMA_AtomIJNS4_26SM100_MMA_F16BF16_2x1SM_SSISI_SI_fLi128ELi128ELNS4_4UMMA5MajorE0ELSP_1ELNSO_7ScaleInE0ELSQ_0EEEEEENS4_6LayoutINS5_IJSC_SC_SC_EEENS5_IJNSA_ILi0EEESV_SV_EEEEENS5_IJNS4_10UnderscoreESY_SY_EEEEENS4_18SM100_TMA_2SM_LOADENS4_14ComposedLayoutINS4_7SwizzleILi3ELi4ELi3EEENS4_18smem_ptr_flag_bitsILi16EEENST_INS5_IJSB_SG_EEENS5_IJSG_SC_EEEEEEEvNS4_8identityENS4_28SM100_TMA_2SM_LOAD_MULTICASTENS12_IS14_S16_NST_INS5_IJSG_SB_EEENS5_IJSC_SG_EEEEEEEvS1B_EENS_8epilogue10collective18CollectiveEpilogueINS1I_23Sm100TmaWarpSpecializedILi4ELi2ELi16ELb1ELb0EEEJNS5_IJSG_SF_SG_EEENS5_IJNST_ISG_SC_EENST_INS5_IJNSA_ILi16EEENSA_ILi2EEEEEES1E_EEEEESI_SJ_SI_SJ_NS1I_6fusion15FusionCallbacksIS1M_NS1U_17LinearCombinationISI_fSI_fLNS_15FloatRoundStyleE2EEES1N_S1T_JEEENS4_5SM1004TMEM4LOAD26SM100_TMEM_LOAD_32dp32b16xENS4_13SM90_TMA_LOADENS12_INS13_ILi1ELi4ELi3EEES16_NST_INS5_IJSB_S1P_EEENS5_IJS1P_SC_EEEEEEENS4_39AutoVectorizingCopyWithAssumedAlignmentILi128EEENS4_14SM90_TMA_STOREES29_S2B_S2B_EEEvvEEEEvNT_6ParamsE) ;  /* 0xffffff6402907950 */ /* 0x000fea0003c3ffff */
.L_x_202:
[----:B------:R-:W-:-:S00]  /*99c0*/  BRA `(.L_x_202) ;  /* 0xfffffffc00fc7947 */ /* 0x000fc0000383ffff */
[----:B------:R-:W-:-:S00]  /*99d0*/  NOP ;  /* 0x0000000000007918 */ /* 0x000fc00000000000 */
        /* <DEDUP_REMOVED lines=10> */
.L_x_203:


//--------------------- .nv.global.init           --------------------------
	.section	.nv.global.init,"aw",@progbits
.nv.global.init:
	.type		$str$27,@object
	.size		$str$27,($str$28 - $str$27)
$str$27:
        /*0000*/ 	.byte	0x28, 0x61, 0x64, 0x64, 0x72, 0x65, 0x73, 0x73, 0x20, 0x26, 0x20, 0x6d, 0x61, 0x73, 0x6b, 0x29
        /*0010*/ 	.byte	0x20, 0x3d, 0x3d, 0x20, 0x30, 0x00
	.type		$str$28,@object
	.size		$str$28,($str$26 - $str$28)
$str$28:
        /*0016*/ 	.byte	0x2f, 0x74, 0x6d, 0x70, 0x2f, 0x63, 0x75, 0x74, 0x6c, 0x61, 0x73, 0x73, 0x5f, 0x73, 0x77, 0x65
        /*0026*/ 	.byte	0x65, 0x70, 0x5f, 0x73, 0x72, 0x63, 0x2f, 0x69, 0x6e, 0x63, 0x6c, 0x75, 0x64, 0x65, 0x2f, 0x63
        /*0036*/ 	.byte	0x75, 0x74, 0x65, 0x2f, 0x70, 0x6f, 0x69, 0x6e, 0x74, 0x65, 0x72, 0x5f, 0x66, 0x6c, 0x61, 0x67
        /*0046*/ 	.byte	0x67, 0x65, 0x64, 0x2e, 0x68, 0x70, 0x70, 0x00
	.type		$str$26,@object
	.size		$str$26,($str$25 - $str$26)
$str$26:
        /*004e*/ 	.byte	0x2f, 0x74, 0x6d, 0x70, 0x2f, 0x63, 0x75, 0x74, 0x6c, 0x61, 0x73, 0x73, 0x5f, 0x73, 0x77, 0x65
        /*005e*/ 	.byte	0x65, 0x70, 0x5f, 0x73, 0x72, 0x63, 0x2f, 0x69, 0x6e, 0x63, 0x6c, 0x75, 0x64, 0x65, 0x2f, 0x63
        /*006e*/ 	.byte	0x75, 0x74, 0x65, 0x2f, 0x61, 0x74, 0x6f, 0x6d, 0x2f, 0x63, 0x6f, 0x70, 0x79, 0x5f, 0x74, 0x72
        /*007e*/ 	.byte	0x61, 0x69, 0x74, 0x73, 0x5f, 0x73, 0x6d, 0x31, 0x30, 0x30, 0x2e, 0x68, 0x70, 0x70, 0x00
	.type		$str$25,@object
	.size		$str$25,(__unnamed_1 - $str$25)
$str$25:
        /*008d*/ 	.byte	0x28, 0x28, 0x75, 0x69, 0x6e, 0x74, 0x33, 0x32, 0x5f, 0x74, 0x28, 0x74, 0x68, 0x72, 0x65, 0x61
        /*009d*/ 	.byte	0x64, 0x49, 0x64, 0x78, 0x2e, 0x78, 0x29, 0x20, 0x2f, 0x20, 0x33, 0x32, 0x29, 0x20, 0x25, 0x20
        /*00ad*/ 	.byte	0x34, 0x29, 0x20, 0x3d, 0x3d, 0x20, 0x28, 0x28, 0x28, 0x74, 0x6d, 0x65, 0x6d, 0x5f, 0x61, 0x64
        /*00bd*/ 	.byte	0x64, 0x72, 0x20, 0x3e, 0x3e, 0x20, 0x31, 0x36, 0x29, 0x20, 0x2f, 0x20, 0x33, 0x32, 0x29, 0x20
        /*00cd*/ 	.byte	0x25, 0x20, 0x34, 0x29, 0x00
	.type		__unnamed_1,@object
	.size		__unnamed_1,(__unnamed_2 - __unnamed_1)
__unnamed_1:
        /*00d2*/ 	.byte	0x61, 0x75, 0x74, 0x6f, 0x20, 0x63, 0x75, 0x74, 0x65, 0x3a, 0x3a, 0x61, 0x73, 0x5f, 0x70, 0x6f
        /* <DEDUP_REMOVED lines=24> */
        /*0262*/ 	.byte	0x34, 0x38, 0x3e, 0x3e, 0x3e, 0x3e, 0x5d, 0x00
	.type		__unnamed_2,@object
	.size		__unnamed_2,(.L_2 - __unnamed_2)
__unnamed_2:
        /* <DEDUP_REMOVED lines=40> */
        /*04ea*/ 	.byte	0x3a, 0x3a, 0x43, 0x3c, 0x30, 0x3e, 0x3e, 0x3e, 0x3e, 0x5d, 0x00
.L_2:


//--------------------- .nv.shared._ZN7cutlass13device_kernelINS_4gemm6kernel13GemmUniversalIN4cute5tupleIJiiiiEEENS1_10collective13CollectiveMmaINS1_35MainloopSm100TmaUmmaWarpSpecializedILi6ELi2ELi4ENS5_IJNS4_1CILi8EEENSA_ILi1EEESC_EEEEENS5_IJNSA_ILi128EEESF_NSA_ILi64EEEEEENS_6half_tENS5_IJlSC_lEEESI_NS5_IJSC_llEEENS4_8TiledMMAINS4_8MMA_AtomIJNS4_26SM100_MMA_F16BF16_2x1SM_SSISI_SI_fLi128ELi128ELNS4_4UMMA5MajorE0ELSP_1ELNSO_7ScaleInE0ELSQ_0EEEEEENS4_6LayoutINS5_IJSC_SC_SC_EEENS5_IJNSA_ILi0EEESV_SV_EEEEENS5_IJNS4_10UnderscoreESY_SY_EEEEENS4_18SM100_TMA_2SM_LOADENS4_14ComposedLayoutINS4_7SwizzleILi3ELi4ELi3EEENS4_18smem_ptr_flag_bitsILi16EEENST_INS5_IJSB_SG_EEENS5_IJSG_SC_EEEEEEEvNS4_8identityENS4_28SM100_TMA_2SM_LOAD_MULTICASTENS12_IS14_S16_NST_INS5_IJSG_SB_EEENS5_IJSC_SG_EEEEEEEvS1B_EENS_8epilogue10collective18CollectiveEpilogueINS1I_23Sm100TmaWarpSpecializedILi4ELi2ELi16ELb1ELb0EEEJNS5_IJSG_SF_SG_EEENS5_IJNST_ISG_SC_EENST_INS5_IJNSA_ILi16EEENSA_ILi2EEEEEES1E_EEEEESI_SJ_SI_SJ_NS1I_6fusion15FusionCallbacksIS1M_NS1U_17LinearCombinationISI_fSI_fLNS_15FloatRoundStyleE2EEES1N_S1T_JEEENS4_5SM1004TMEM4LOAD26SM100_TMEM_LOAD_32dp32b16xENS4_13SM90_TMA_LOADENS12_INS13_ILi1ELi4ELi3EEES16_NST_INS5_IJSB_S1P_EEENS5_IJS1P_SC_EEEEEEENS4_39AutoVectorizingCopyWithAssumedAlignmentILi128EEENS4_14SM90_TMA_STOREES29_S2B_S2B_EEEvvEEEEvNT_6ParamsE --------------------------
	.section	.nv.shared._ZN7cutlass13device_kernelINS_4gemm6kernel13GemmUniversalIN4cute5tupleIJiiiiEEENS1_10collective13CollectiveMmaINS1_35MainloopSm100TmaUmmaWarpSpecializedILi6ELi2ELi4ENS5_IJNS4_1CILi8EEENSA_ILi1EEESC_EEEEENS5_IJNSA_ILi128EEESF_NSA_ILi64EEEEEENS_6half_tENS5_IJlSC_lEEESI_NS5_IJSC_llEEENS4_8TiledMMAINS4_8MMA_AtomIJNS4_26SM100_MMA_F16BF16_2x1SM_SSISI_SI_fLi128ELi128ELNS4_4UMMA5MajorE0ELSP_1ELNSO_7ScaleInE0ELSQ_0EEEEEENS4_6LayoutINS5_IJSC_SC_SC_EEENS5_IJNSA_ILi0EEESV_SV_EEEEENS5_IJNS4_10UnderscoreESY_SY_EEEEENS4_18SM100_TMA_2SM_LOADENS4_14ComposedLayoutINS4_7SwizzleILi3ELi4ELi3EEENS4_18smem_ptr_flag_bitsILi16EEENST_INS5_IJSB_SG_EEENS5_IJSG_SC_EEEEEEEvNS4_8identityENS4_28SM100_TMA_2SM_LOAD_MULTICASTENS12_IS14_S16_NST_INS5_IJSG_SB_EEENS5_IJSC_SG_EEEEEEEvS1B_EENS_8epilogue10collective18CollectiveEpilogueINS1I_23Sm100TmaWarpSpecializedILi4ELi2ELi16ELb1ELb0EEEJNS5_IJSG_SF_SG_EEENS5_IJNST_ISG_SC_EENST_INS5_IJNSA_ILi16EEENSA_ILi2EEEEEES1E_EEEEESI_SJ_SI_SJ_NS1I_6fusion15FusionCallbacksIS1M_NS1U_17LinearCombinationISI_fSI_fLNS_15FloatRoundStyleE2EEES1N_S1T_JEEENS4_5SM1004TMEM4LOAD26SM100_TMEM_LOAD_32dp32b16xENS4_13SM90_TMA_LOADENS12_INS13_ILi1ELi4ELi3EEES16_NST_INS5_IJSB_S1P_EEENS5_IJS1P_SC_EEEEEEENS4_39AutoVectorizingCopyWithAssumedAlignmentILi128EEENS4_14SM90_TMA_STOREES29_S2B_S2B_EEEvvEEEEvNT_6ParamsE,"aw",@nobits
	.sectionflags	@""
	.align	16
	.zero		1024


//--------------------- .nv.shared.reserved.0     --------------------------
	.section	.nv.shared.reserved.0,"aw",@nobits
	.weak		__nv_reservedSMEM_offset_0_alias
	.size		__nv_reservedSMEM_offset_0_alias, 0, 64
	.other		__nv_reservedSMEM_offset_0_alias,@"STO_CUDA_RESERVED_SHARED STV_DEFAULT"
__nv_reservedSMEM_offset_0_alias:
	.zero		0
.nv.shared.reserved.0:
	.zero		64
	.weak		__nv_reservedSMEM_tcgen05_partition
	.type		__nv_reservedSMEM_tcgen05_partition,@object
	.size		__nv_reservedSMEM_tcgen05_partition,(.L_0 - __nv_reservedSMEM_tcgen05_partition)
__nv_reservedSMEM_tcgen05_partition:
	.zero		32
.L_0:


//--------------------- .nv.global                --------------------------
	.section	.nv.global,"aw",@nobits
.nv.global:
	.type		_ZN40_INTERNAL_25aa9300_4_k_cu_44844c32_429604cute1_E,@object
	.size		_ZN40_INTERNAL_25aa9300_4_k_cu_44844c32_429604cute1_E,(_ZN40_INTERNAL_25aa9300_4_k_cu_44844c32_429604cuda3std3__45__cpo6cbeginE - _ZN40_INTERNAL_25aa9300_4_k_cu_44844c32_429604cute1_E)
_ZN40_INTERNAL_25aa9300_4_k_cu_44844c32_429604cute1_E:
	.zero		1
	.type		_ZN40_INTERNAL_25aa9300_4_k_cu_44844c32_429604cuda3std3__45__cpo6cbeginE,@object
	.size		_ZN40_INTERNAL_25aa9300_4_k_cu_44844c32_429604cuda3std3__45__cpo6cbeginE,(_ZN40_INTERNAL_25aa9300_4_k_cu_44844c32_429604cuda3std3__48in_placeE - _ZN40_INTERNAL_25aa9300_4_k_cu_44844c32_429604cuda3std3__45__cpo6cbeginE)
_ZN40_INTERNAL_25aa9300_4_k_cu_44844c32_429604cuda3std3__45__cpo6cbeginE:
	.zero		1
	.type		_ZN40_INTERNAL_25aa9300_4_k_cu_44844c32_429604cuda3std3__48in_placeE,@object
	.size		_ZN40_INTERNAL_25aa9300_4_k_cu_44844c32_429604cuda3std3__48in_placeE,(_ZN40_INTERNAL_25aa9300_4_k_cu_44844c32_429604cuda3std6ranges3__45__cpo9iter_moveE - _ZN40_INTERNAL_25aa9300_4_k_cu_44844c32_429604cuda3std3__48in_placeE)
_ZN40_INTERNAL_25aa9300_4_k_cu_44844c32_429604cuda3std3__48in_placeE:
	.zero		1
	.type		_ZN40_INTERNAL_25aa9300_4_k_cu_44844c32_429604cuda3std6ranges3__45__cpo9iter_moveE,@object
	.size		_ZN40_INTERNAL_25aa9300_4_k_cu_44844c32_429604cuda3std6ranges3__45__cpo9iter_moveE,(_ZN40_INTERNAL_25aa9300_4_k_cu_44844c32_429604cuda3std3__45__cpo5beginE - _ZN40_INTERNAL_25aa9300_4_k_cu_44844c32_429604cuda3std6ranges3__45__cpo9iter_moveE)
_ZN40_INTERNAL_25aa9300_4_k_cu_44844c32_429604cuda3std6ranges3__45__cpo9iter_moveE:
	.zero		1
	.type		_ZN40_INTERNAL_25aa9300_4_k_cu_44844c32_429604cuda3std3__45__cpo5beginE,@object
	.size		_ZN40_INTERNAL_25aa9300_4_k_cu_44844c32_429604cuda3std3__45__cpo5beginE,(_ZN40_INTERNAL_25aa9300_4_k_cu_44844c32_429604cuda3std3__442_GLOBAL__N__25aa9300_4_k_cu_44844c32_429606ignoreE - _ZN40_INTERNAL_25aa9300_4_k_cu_44844c32_429604cuda3std3__45__cpo5beginE)
_ZN40_INTERNAL_25aa9300_4_k_cu_44844c32_429604cuda3std3__45__cpo5beginE:
	.zero		1
	.type		_ZN40_INTERNAL_25aa9300_4_k_cu_44844c32_429604cuda3std3__442_GLOBAL__N__25aa9300_4_k_cu_44844c32_429606ignoreE,@object
	.size		_ZN40_INTERNAL_25aa9300_4_k_cu_44844c32_429604cuda3std3__442_GLOBAL__N__25aa9300_4_k_cu_44844c32_429606ignoreE,(_ZN40_INTERNAL_25aa9300_4_k_cu_44844c32_429604cute7productE - _ZN40_INTERNAL_25aa9300_4_k_cu_44844c32_429604cuda3std3__442_GLOBAL__N__25aa9300_4_k_cu_44844c32_429606ignoreE)
_ZN40_INTERNAL_25aa9300_4_k_cu_44844c32_429604cuda3std3__442_GLOBAL__N__25aa9300_4_k_cu_44844c32_429606ignoreE:
	.zero		1
	.type		_ZN40_INTERNAL_25aa9300_4_k_cu_44844c32_429604cute7productE,@object
	.size		_ZN40_INTERNAL_25aa9300_4_k_cu_44844c32_429604cute7productE,(_ZN40_INTERNAL_25aa9300_4_k_cu_44844c32_429604cuda3std3__45__cpo3endE - _ZN40_INTERNAL_25aa9300_4_k_cu_44844c32_429604cute7productE)
_ZN40_INTERNAL_25aa9300_4_k_cu_44844c32_429604cute7productE:
	.zero		1
	.type		_ZN40_INTERNAL_25aa9300_4_k_cu_44844c32_429604cuda3std3__45__cpo3endE,@object
	.size		_ZN40_INTERNAL_25aa9300_4_k_cu_44844c32_429604cuda3std3__45__cpo3endE,(_ZN40_INTERNAL_25aa9300_4_k_cu_44844c32_429604cuda3std3__419piecewise_constructE - _ZN40_INTERNAL_25aa9300_4_k_cu_44844c32_429604cuda3std3__45__cpo3endE)
_ZN40_INTERNAL_25aa9300_4_k_cu_44844c32_429604cuda3std3__45__cpo3endE:
	.zero		1
	.type		_ZN40_INTERNAL_25aa9300_4_k_cu_44844c32_429604cuda3std3__419piecewise_constructE,@object
	.size		_ZN40_INTERNAL_25aa9300_4_k_cu_44844c32_429604cuda3std3__419piecewise_constructE,(_ZN40_INTERNAL_25aa9300_4_k_cu_44844c32_429604cuda3std3__45__cpo4cendE - _ZN40_INTERNAL_25aa9300_4_k_cu_44844c32_429604cuda3std3__419piecewise_constructE)
_ZN40_INTERNAL_25aa9300_4_k_cu_44844c32_429604cuda3std3__419piecewise_constructE:
	.zero		1
	.type		_ZN40_INTERNAL_25aa9300_4_k_cu_44844c32_429604cuda3std3__45__cpo4cendE,@object
	.size		_ZN40_INTERNAL_25aa9300_4_k_cu_44844c32_429604cuda3std3__45__cpo4cendE,(_ZN40_INTERNAL_25aa9300_4_k_cu_44844c32_429604cuda3std6ranges3__45__cpo4swapE - _ZN40_INTERNAL_25aa9300_4_k_cu_44844c32_429604cuda3std3__45__cpo4cendE)
_ZN40_INTERNAL_25aa9300_4_k_cu_44844c32_429604cuda3std3__45__cpo4cendE:
	.zero		1
	.type		_ZN40_INTERNAL_25aa9300_4_k_cu_44844c32_429604cuda3std6ranges3__45__cpo4swapE,@object
	.size		_ZN40_INTERNAL_25aa9300_4_k_cu_44844c32_429604cuda3std6ranges3__45__cpo4swapE,(.L_10 - _ZN40_INTERNAL_25aa9300_4_k_cu_44844c32_429604cuda3std6ranges3__45__cpo4swapE)
_ZN40_INTERNAL_25aa9300_4_k_cu_44844c32_429604cuda3std6ranges3__45__cpo4swapE:
	.zero		1
.L_10:


//--------------------- .nv.constant0._ZN7cutlass13device_kernelINS_4gemm6kernel13GemmUniversalIN4cute5tupleIJiiiiEEENS1_10collective13CollectiveMmaINS1_35MainloopSm100TmaUmmaWarpSpecializedILi6ELi2ELi4ENS5_IJNS4_1CILi8EEENSA_ILi1EEESC_EEEEENS5_IJNSA_ILi128EEESF_NSA_ILi64EEEEEENS_6half_tENS5_IJlSC_lEEESI_NS5_IJSC_llEEENS4_8TiledMMAINS4_8MMA_AtomIJNS4_26SM100_MMA_F16BF16_2x1SM_SSISI_SI_fLi128ELi128ELNS4_4UMMA5MajorE0ELSP_1ELNSO_7ScaleInE0ELSQ_0EEEEEENS4_6LayoutINS5_IJSC_SC_SC_EEENS5_IJNSA_ILi0EEESV_SV_EEEEENS5_IJNS4_10UnderscoreESY_SY_EEEEENS4_18SM100_TMA_2SM_LOADENS4_14ComposedLayoutINS4_7SwizzleILi3ELi4ELi3EEENS4_18smem_ptr_flag_bitsILi16EEENST_INS5_IJSB_SG_EEENS5_IJSG_SC_EEEEEEEvNS4_8identityENS4_28SM100_TMA_2SM_LOAD_MULTICASTENS12_IS14_S16_NST_INS5_IJSG_SB_EEENS5_IJSC_SG_EEEEEEEvS1B_EENS_8epilogue10collective18CollectiveEpilogueINS1I_23Sm100TmaWarpSpecializedILi4ELi2ELi16ELb1ELb0EEEJNS5_IJSG_SF_SG_EEENS5_IJNST_ISG_SC_EENST_INS5_IJNSA_ILi16EEENSA_ILi2EEEEEES1E_EEEEESI_SJ_SI_SJ_NS1I_6fusion15FusionCallbacksIS1M_NS1U_17LinearCombinationISI_fSI_fLNS_15FloatRoundStyleE2EEES1N_S1T_JEEENS4_5SM1004TMEM4LOAD26SM100_TMEM_LOAD_32dp32b16xENS4_13SM90_TMA_LOADENS12_INS13_ILi1ELi4ELi3EEES16_NST_INS5_IJSB_S1P_EEENS5_IJS1P_SC_EEEEEEENS4_39AutoVectorizingCopyWithAssumedAlignmentILi128EEENS4_14SM90_TMA_STOREES29_S2B_S2B_EEEvvEEEEvNT_6ParamsE --------------------------
	.section	.nv.constant0._ZN7cutlass13device_kernelINS_4gemm6kernel13GemmUniversalIN4cute5tupleIJiiiiEEENS1_10collective13CollectiveMmaINS1_35MainloopSm100TmaUmmaWarpSpecializedILi6ELi2ELi4ENS5_IJNS4_1CILi8EEENSA_ILi1EEESC_EEEEENS5_IJNSA_ILi128EEESF_NSA_ILi64EEEEEENS_6half_tENS5_IJlSC_lEEESI_NS5_IJSC_llEEENS4_8TiledMMAINS4_8MMA_AtomIJNS4_26SM100_MMA_F16BF16_2x1SM_SSISI_SI_fLi128ELi128ELNS4_4UMMA5MajorE0ELSP_1ELNSO_7ScaleInE0ELSQ_0EEEEEENS4_6LayoutINS5_IJSC_SC_SC_EEENS5_IJNSA_ILi0EEESV_SV_EEEEENS5_IJNS4_10UnderscoreESY_SY_EEEEENS4_18SM100_TMA_2SM_LOADENS4_14ComposedLayoutINS4_7SwizzleILi3ELi4ELi3EEENS4_18smem_ptr_flag_bitsILi16EEENST_INS5_IJSB_SG_EEENS5_IJSG_SC_EEEEEEEvNS4_8identityENS4_28SM100_TMA_2SM_LOAD_MULTICASTENS12_IS14_S16_NST_INS5_IJSG_SB_EEENS5_IJSC_SG_EEEEEEEvS1B_EENS_8epilogue10collective18CollectiveEpilogueINS1I_23Sm100TmaWarpSpecializedILi4ELi2ELi16ELb1ELb0EEEJNS5_IJSG_SF_SG_EEENS5_IJNST_ISG_SC_EENST_INS5_IJNSA_ILi16EEENSA_ILi2EEEEEES1E_EEEEESI_SJ_SI_SJ_NS1I_6fusion15FusionCallbacksIS1M_NS1U_17LinearCombinationISI_fSI_fLNS_15FloatRoundStyleE2EEES1N_S1T_JEEENS4_5SM1004TMEM4LOAD26SM100_TMEM_LOAD_32dp32b16xENS4_13SM90_TMA_LOADENS12_INS13_ILi1ELi4ELi3EEES16_NST_INS5_IJSB_S1P_EEENS5_IJS1P_SC_EEEEEEENS4_39AutoVectorizingCopyWithAssumedAlignmentILi128EEENS4_14SM90_TMA_STOREES29_S2B_S2B_EEEvvEEEEvNT_6ParamsE,"a",@progbits
	.sectionflags	@""
	.align	4
.nv.constant0._ZN7cutlass13device_kernelINS_4gemm6kernel13GemmUniversalIN4cute5tupleIJiiiiEEENS1_10collective13CollectiveMmaINS1_35MainloopSm100TmaUmmaWarpSpecializedILi6ELi2ELi4ENS5_IJNS4_1CILi8EEENSA_ILi1EEESC_EEEEENS5_IJNSA_ILi128EEESF_NSA_ILi64EEEEEENS_6half_tENS5_IJlSC_lEEESI_NS5_IJSC_llEEENS4_8TiledMMAINS4_8MMA_AtomIJNS4_26SM100_MMA_F16BF16_2x1SM_SSISI_SI_fLi128ELi128ELNS4_4UMMA5MajorE0ELSP_1ELNSO_7ScaleInE0ELSQ_0EEEEEENS4_6LayoutINS5_IJSC_SC_SC_EEENS5_IJNSA_ILi0EEESV_SV_EEEEENS5_IJNS4_10UnderscoreESY_SY_EEEEENS4_18SM100_TMA_2SM_LOADENS4_14ComposedLayoutINS4_7SwizzleILi3ELi4ELi3EEENS4_18smem_ptr_flag_bitsILi16EEENST_INS5_IJSB_SG_EEENS5_IJSG_SC_EEEEEEEvNS4_8identityENS4_28SM100_TMA_2SM_LOAD_MULTICASTENS12_IS14_S16_NST_INS5_IJSG_SB_EEENS5_IJSC_SG_EEEEEEEvS1B_EENS_8epilogue10collective18CollectiveEpilogueINS1I_23Sm100TmaWarpSpecializedILi4ELi2ELi16ELb1ELb0EEEJNS5_IJSG_SF_SG_EEENS5_IJNST_ISG_SC_EENST_INS5_IJNSA_ILi16EEENSA_ILi2EEEEEES1E_EEEEESI_SJ_SI_SJ_NS1I_6fusion15FusionCallbacksIS1M_NS1U_17LinearCombinationISI_fSI_fLNS_15FloatRoundStyleE2EEES1N_S1T_JEEENS4_5SM1004TMEM4LOAD26SM100_TMEM_LOAD_32dp32b16xENS4_13SM90_TMA_LOADENS12_INS13_ILi1ELi4ELi3EEES16_NST_INS5_IJSB_S1P_EEENS5_IJS1P_SC_EEEEEEENS4_39AutoVectorizingCopyWithAssumedAlignmentILi128EEENS4_14SM90_TMA_STOREES29_S2B_S2B_EEEvvEEEEvNT_6ParamsE:
	.zero		2944


//--------------------- SYMBOLS --------------------------

	.type		.nv.reservedSmem.offset0,@object
	.size		.nv.reservedSmem.offset0,0x4
	.type		.nv.reservedSmem.cap,@object
	.size		.nv.reservedSmem.cap,0x4
	.type		__assertfail,@function
